//
// Generated by NVIDIA NVVM Compiler
//
// Compiler Build ID: CL-36424714
// Cuda compilation tools, release 13.0, V13.0.88
// Based on NVVM 20.0.0
//

.version 9.0
.target sm_100
.address_size 64

	// .globl	my_kernel_kernel0
// _ZZ17my_kernel_kernel0E15pad_temp_shared has been demoted
// _ZZ17my_kernel_kernel0E18placeholder_shared has been demoted

.visible .entry my_kernel_kernel0(
	.param .u64 .ptr .align 1 my_kernel_kernel0_param_0,
	.param .u64 .ptr .align 1 my_kernel_kernel0_param_1,
	.param .u64 .ptr .align 1 my_kernel_kernel0_param_2,
	.param .u64 .ptr .align 1 my_kernel_kernel0_param_3
)
{
	.local .align 16 .b8 	__local_depot0[1568];
	.reg .b64 	%SP;
	.reg .b64 	%SPL;
	.reg .pred 	%p<32>;
	.reg .b16 	%rs<56>;
	.reg .b32 	%r<308>;
	.reg .b32 	%f<484>;
	.reg .b64 	%rd<91>;
	// demoted variable
	.shared .align 4 .b8 _ZZ17my_kernel_kernel0E15pad_temp_shared[12528];
	// demoted variable
	.shared .align 4 .b8 _ZZ17my_kernel_kernel0E18placeholder_shared[768];
	mov.u64 	%SPL, __local_depot0;
	ld.param.u64 	%rd10, [my_kernel_kernel0_param_0];
	ld.param.u64 	%rd11, [my_kernel_kernel0_param_1];
	cvta.to.global.u64 	%rd1, %rd10;
	cvta.to.global.u64 	%rd2, %rd11;
	add.u64 	%rd3, %SPL, 0;
	add.s64 	%rd90, %rd3, 784;
	mov.f32 	%f37, 0f00000000;
	st.local.v4.f32 	[%rd3], {%f37, %f37, %f37, %f37};
	st.local.v4.f32 	[%rd3+784], {%f37, %f37, %f37, %f37};
	st.local.v4.f32 	[%rd3+400], {%f37, %f37, %f37, %f37};
	st.local.v4.f32 	[%rd3+1184], {%f37, %f37, %f37, %f37};
	st.local.v4.f32 	[%rd3+16], {%f37, %f37, %f37, %f37};
	st.local.v4.f32 	[%rd3+800], {%f37, %f37, %f37, %f37};
	st.local.v4.f32 	[%rd3+416], {%f37, %f37, %f37, %f37};
	st.local.v4.f32 	[%rd3+1200], {%f37, %f37, %f37, %f37};
	st.local.v4.f32 	[%rd3+32], {%f37, %f37, %f37, %f37};
	st.local.v4.f32 	[%rd3+816], {%f37, %f37, %f37, %f37};
	st.local.v4.f32 	[%rd3+432], {%f37, %f37, %f37, %f37};
	st.local.v4.f32 	[%rd3+1216], {%f37, %f37, %f37, %f37};
	st.local.v4.f32 	[%rd3+48], {%f37, %f37, %f37, %f37};
	st.local.v4.f32 	[%rd3+832], {%f37, %f37, %f37, %f37};
	st.local.v4.f32 	[%rd3+448], {%f37, %f37, %f37, %f37};
	st.local.v4.f32 	[%rd3+1232], {%f37, %f37, %f37, %f37};
	st.local.v4.f32 	[%rd3+64], {%f37, %f37, %f37, %f37};
	st.local.v4.f32 	[%rd3+848], {%f37, %f37, %f37, %f37};
	st.local.v4.f32 	[%rd3+464], {%f37, %f37, %f37, %f37};
	st.local.v4.f32 	[%rd3+1248], {%f37, %f37, %f37, %f37};
	st.local.v4.f32 	[%rd3+80], {%f37, %f37, %f37, %f37};
	st.local.v4.f32 	[%rd3+864], {%f37, %f37, %f37, %f37};
	st.local.v4.f32 	[%rd3+480], {%f37, %f37, %f37, %f37};
	st.local.v4.f32 	[%rd3+1264], {%f37, %f37, %f37, %f37};
	st.local.v4.f32 	[%rd3+96], {%f37, %f37, %f37, %f37};
	st.local.v4.f32 	[%rd3+880], {%f37, %f37, %f37, %f37};
	st.local.v4.f32 	[%rd3+496], {%f37, %f37, %f37, %f37};
	st.local.v4.f32 	[%rd3+1280], {%f37, %f37, %f37, %f37};
	st.local.v4.f32 	[%rd3+112], {%f37, %f37, %f37, %f37};
	st.local.v4.f32 	[%rd3+896], {%f37, %f37, %f37, %f37};
	st.local.v4.f32 	[%rd3+512], {%f37, %f37, %f37, %f37};
	st.local.v4.f32 	[%rd3+1296], {%f37, %f37, %f37, %f37};
	st.local.v4.f32 	[%rd3+128], {%f37, %f37, %f37, %f37};
	st.local.v4.f32 	[%rd3+912], {%f37, %f37, %f37, %f37};
	st.local.v4.f32 	[%rd3+528], {%f37, %f37, %f37, %f37};
	st.local.v4.f32 	[%rd3+1312], {%f37, %f37, %f37, %f37};
	st.local.v4.f32 	[%rd3+144], {%f37, %f37, %f37, %f37};
	st.local.v4.f32 	[%rd3+928], {%f37, %f37, %f37, %f37};
	st.local.v4.f32 	[%rd3+544], {%f37, %f37, %f37, %f37};
	st.local.v4.f32 	[%rd3+1328], {%f37, %f37, %f37, %f37};
	st.local.v4.f32 	[%rd3+160], {%f37, %f37, %f37, %f37};
	st.local.v4.f32 	[%rd3+944], {%f37, %f37, %f37, %f37};
	st.local.v4.f32 	[%rd3+560], {%f37, %f37, %f37, %f37};
	st.local.v4.f32 	[%rd3+1344], {%f37, %f37, %f37, %f37};
	st.local.v4.f32 	[%rd3+176], {%f37, %f37, %f37, %f37};
	st.local.v4.f32 	[%rd3+960], {%f37, %f37, %f37, %f37};
	st.local.v4.f32 	[%rd3+576], {%f37, %f37, %f37, %f37};
	st.local.v4.f32 	[%rd3+1360], {%f37, %f37, %f37, %f37};
	st.local.v4.f32 	[%rd3+192], {%f37, %f37, %f37, %f37};
	st.local.v4.f32 	[%rd3+976], {%f37, %f37, %f37, %f37};
	st.local.v4.f32 	[%rd3+592], {%f37, %f37, %f37, %f37};
	st.local.v4.f32 	[%rd3+1376], {%f37, %f37, %f37, %f37};
	st.local.v4.f32 	[%rd3+208], {%f37, %f37, %f37, %f37};
	st.local.v4.f32 	[%rd3+992], {%f37, %f37, %f37, %f37};
	st.local.v4.f32 	[%rd3+608], {%f37, %f37, %f37, %f37};
	st.local.v4.f32 	[%rd3+1392], {%f37, %f37, %f37, %f37};
	st.local.v4.f32 	[%rd3+224], {%f37, %f37, %f37, %f37};
	st.local.v4.f32 	[%rd3+1008], {%f37, %f37, %f37, %f37};
	st.local.v4.f32 	[%rd3+624], {%f37, %f37, %f37, %f37};
	st.local.v4.f32 	[%rd3+1408], {%f37, %f37, %f37, %f37};
	st.local.v4.f32 	[%rd3+240], {%f37, %f37, %f37, %f37};
	st.local.v4.f32 	[%rd3+1024], {%f37, %f37, %f37, %f37};
	st.local.v4.f32 	[%rd3+640], {%f37, %f37, %f37, %f37};
	st.local.v4.f32 	[%rd3+1424], {%f37, %f37, %f37, %f37};
	st.local.v4.f32 	[%rd3+256], {%f37, %f37, %f37, %f37};
	st.local.v4.f32 	[%rd3+1040], {%f37, %f37, %f37, %f37};
	st.local.v4.f32 	[%rd3+656], {%f37, %f37, %f37, %f37};
	st.local.v4.f32 	[%rd3+1440], {%f37, %f37, %f37, %f37};
	st.local.v4.f32 	[%rd3+272], {%f37, %f37, %f37, %f37};
	st.local.v4.f32 	[%rd3+1056], {%f37, %f37, %f37, %f37};
	st.local.v4.f32 	[%rd3+672], {%f37, %f37, %f37, %f37};
	st.local.v4.f32 	[%rd3+1456], {%f37, %f37, %f37, %f37};
	st.local.v4.f32 	[%rd3+288], {%f37, %f37, %f37, %f37};
	st.local.v4.f32 	[%rd3+1072], {%f37, %f37, %f37, %f37};
	st.local.v4.f32 	[%rd3+688], {%f37, %f37, %f37, %f37};
	st.local.v4.f32 	[%rd3+1472], {%f37, %f37, %f37, %f37};
	st.local.v4.f32 	[%rd3+304], {%f37, %f37, %f37, %f37};
	st.local.v4.f32 	[%rd3+1088], {%f37, %f37, %f37, %f37};
	st.local.v4.f32 	[%rd3+704], {%f37, %f37, %f37, %f37};
	st.local.v4.f32 	[%rd3+1488], {%f37, %f37, %f37, %f37};
	st.local.v4.f32 	[%rd3+320], {%f37, %f37, %f37, %f37};
	st.local.v4.f32 	[%rd3+1104], {%f37, %f37, %f37, %f37};
	st.local.v4.f32 	[%rd3+720], {%f37, %f37, %f37, %f37};
	st.local.v4.f32 	[%rd3+1504], {%f37, %f37, %f37, %f37};
	st.local.v4.f32 	[%rd3+336], {%f37, %f37, %f37, %f37};
	st.local.v4.f32 	[%rd3+1120], {%f37, %f37, %f37, %f37};
	st.local.v4.f32 	[%rd3+736], {%f37, %f37, %f37, %f37};
	st.local.v4.f32 	[%rd3+1520], {%f37, %f37, %f37, %f37};
	st.local.v4.f32 	[%rd3+352], {%f37, %f37, %f37, %f37};
	st.local.v4.f32 	[%rd3+1136], {%f37, %f37, %f37, %f37};
	st.local.v4.f32 	[%rd3+752], {%f37, %f37, %f37, %f37};
	st.local.v4.f32 	[%rd3+1536], {%f37, %f37, %f37, %f37};
	st.local.v4.f32 	[%rd3+368], {%f37, %f37, %f37, %f37};
	st.local.v4.f32 	[%rd3+1152], {%f37, %f37, %f37, %f37};
	st.local.v4.f32 	[%rd3+384], {%f37, %f37, %f37, %f37};
	st.local.v4.f32 	[%rd3+768], {%f37, %f37, %f37, %f37};
	st.local.v4.f32 	[%rd3+1168], {%f37, %f37, %f37, %f37};
	st.local.v4.f32 	[%rd3+1552], {%f37, %f37, %f37, %f37};
	mov.u32 	%r1, %tid.x;
	shr.u32 	%r2, %r1, 2;
	mov.u32 	%r67, %ctaid.x;
	shl.b32 	%r3, %r67, 4;
	and.b32  	%r4, %r1, 3;
	mul.lo.s32 	%r5, %r2, 1512;
	and.b32  	%r6, %r1, 15;
	shl.b32 	%r68, %r1, 5;
	add.s32 	%r69, %r1, 24;
	add.s32 	%r70, %r1, 40;
	add.s32 	%r71, %r1, 48;
	add.s32 	%r72, %r1, 56;
	shr.u32 	%r73, %r1, 6;
	mul.lo.s32 	%r74, %r73, 24576;
	and.b32  	%r75, %r68, 1536;
	or.b32  	%r7, %r74, %r75;
	add.s32 	%r76, %r68, 256;
	and.b32  	%r77, %r76, 1536;
	add.s32 	%r78, %r68, 512;
	and.b32  	%r79, %r78, 1536;
	shr.u32 	%r80, %r69, 6;
	mul.lo.s32 	%r81, %r80, 24576;
	shl.b32 	%r82, %r69, 5;
	and.b32  	%r83, %r82, 1536;
	or.b32  	%r8, %r81, %r83;
	add.s32 	%r84, %r1, 32;
	shr.u32 	%r85, %r84, 6;
	mul.lo.s32 	%r86, %r85, 24576;
	xor.b32  	%r87, %r75, 1024;
	or.b32  	%r9, %r86, %r87;
	shr.u32 	%r88, %r70, 6;
	mul.lo.s32 	%r89, %r88, 24576;
	shl.b32 	%r90, %r70, 5;
	and.b32  	%r91, %r90, 1536;
	or.b32  	%r10, %r89, %r91;
	shr.u32 	%r92, %r71, 6;
	mul.lo.s32 	%r93, %r92, 24576;
	shl.b32 	%r94, %r71, 5;
	and.b32  	%r95, %r94, 1536;
	or.b32  	%r11, %r93, %r95;
	shr.u32 	%r96, %r72, 6;
	mul.lo.s32 	%r97, %r96, 24576;
	shl.b32 	%r98, %r72, 5;
	and.b32  	%r99, %r98, 1536;
	or.b32  	%r12, %r97, %r99;
	add.s32 	%r100, %r1, 64;
	shr.u32 	%r101, %r100, 6;
	mul.lo.s32 	%r102, %r101, 24576;
	or.b32  	%r13, %r102, %r75;
	add.s32 	%r103, %r1, 72;
	shr.u32 	%r104, %r103, 6;
	mul.lo.s32 	%r105, %r104, 24576;
	or.b32  	%r14, %r105, %r77;
	add.s32 	%r106, %r1, 80;
	shr.u32 	%r107, %r106, 6;
	mul.lo.s32 	%r108, %r107, 24576;
	or.b32  	%r15, %r108, %r79;
	add.s32 	%r109, %r1, 88;
	shr.u32 	%r110, %r109, 6;
	mul.lo.s32 	%r111, %r110, 24576;
	or.b32  	%r16, %r111, %r83;
	add.s32 	%r112, %r1, 96;
	shr.u32 	%r113, %r112, 6;
	mul.lo.s32 	%r114, %r113, 24576;
	or.b32  	%r17, %r114, %r87;
	add.s32 	%r115, %r1, 104;
	shr.u32 	%r116, %r115, 6;
	mul.lo.s32 	%r117, %r116, 24576;
	or.b32  	%r18, %r117, %r91;
	add.s32 	%r118, %r1, 112;
	shr.u32 	%r119, %r118, 6;
	mul.lo.s32 	%r120, %r119, 24576;
	or.b32  	%r19, %r120, %r95;
	add.s32 	%r121, %r1, 120;
	shr.u32 	%r122, %r121, 6;
	mul.lo.s32 	%r123, %r122, 24576;
	or.b32  	%r20, %r123, %r99;
	add.s32 	%r124, %r1, 128;
	shr.u32 	%r125, %r124, 6;
	mul.lo.s32 	%r126, %r125, 24576;
	or.b32  	%r21, %r126, %r75;
	add.s32 	%r127, %r1, 136;
	shr.u32 	%r128, %r127, 6;
	mul.lo.s32 	%r129, %r128, 24576;
	or.b32  	%r22, %r129, %r77;
	add.s32 	%r130, %r1, 144;
	shr.u32 	%r131, %r130, 6;
	mul.lo.s32 	%r132, %r131, 24576;
	or.b32  	%r23, %r132, %r79;
	add.s32 	%r133, %r1, 152;
	shr.u32 	%r134, %r133, 6;
	mul.lo.s32 	%r135, %r134, 24576;
	or.b32  	%r24, %r135, %r83;
	add.s32 	%r136, %r1, 160;
	shr.u32 	%r137, %r136, 6;
	mul.lo.s32 	%r138, %r137, 24576;
	or.b32  	%r25, %r138, %r87;
	add.s32 	%r139, %r1, 168;
	shr.u32 	%r140, %r139, 6;
	mul.lo.s32 	%r141, %r140, 24576;
	or.b32  	%r26, %r141, %r91;
	add.s32 	%r142, %r1, 176;
	shr.u32 	%r143, %r142, 6;
	mul.lo.s32 	%r144, %r143, 24576;
	or.b32  	%r27, %r144, %r95;
	add.s32 	%r145, %r1, 184;
	shr.u32 	%r146, %r145, 6;
	mul.lo.s32 	%r147, %r146, 24576;
	or.b32  	%r28, %r147, %r99;
	mov.b32 	%r295, 0;
$L__BB0_1:
	mov.b32 	%r296, 0;
$L__BB0_2:
	bar.sync 	0;
	shl.b32 	%r150, %r296, 2;
	add.s32 	%r151, %r3, %r4;
	add.s32 	%r152, %r151, %r150;
	add.s32 	%r31, %r152, -14848;
	mov.b32 	%r297, 0;
$L__BB0_3:
	shl.b32 	%r153, %r297, 1;
	add.s32 	%r33, %r153, %r2;
	setp.gt.u32 	%p2, %r33, 782;
	@%p2 bra 	$L__BB0_9;
	shl.b32 	%r154, %r297, 3;
	add.s32 	%r34, %r154, %r1;
	setp.gt.u32 	%p3, %r34, 3131;
	mov.f32 	%f480, 0f00000000;
	@%p3 bra 	$L__BB0_9;
	setp.lt.u32 	%p4, %r33, 27;
	@%p4 bra 	$L__BB0_8;
	cvt.u16.u32 	%rs1, %r33;
	mul.hi.u16 	%rs5, %rs1, 12137;
	sub.s16 	%rs6, %rs1, %rs5;
	shr.u16 	%rs7, %rs6, 1;
	add.s16 	%rs8, %rs7, %rs5;
	shr.u16 	%rs9, %rs8, 4;
	mul.lo.s16 	%rs10, %rs9, 27;
	sub.s16 	%rs11, %rs1, %rs10;
	cvt.u32.u16 	%r35, %rs11;
	or.b32  	%r155, %r295, %r35;
	setp.eq.s32 	%p5, %r155, 0;
	@%p5 bra 	$L__BB0_8;
	mul.wide.u16 	%r156, %rs9, 14336;
	add.s32 	%r157, %r295, %r35;
	shl.b32 	%r158, %r157, 9;
	add.s32 	%r159, %r31, %r156;
	add.s32 	%r160, %r159, %r158;
	mul.wide.s32 	%rd13, %r160, 4;
	add.s64 	%rd14, %rd1, %rd13;
	ld.global.nc.f32 	%f480, [%rd14];
$L__BB0_8:
	shl.b32 	%r161, %r34, 2;
	mov.u32 	%r162, _ZZ17my_kernel_kernel0E15pad_temp_shared;
	add.s32 	%r163, %r162, %r161;
	st.shared.f32 	[%r163], %f480;
$L__BB0_9:
	setp.gt.u32 	%p6, %r33, 780;
	@%p6 bra 	$L__BB0_15;
	shl.b32 	%r164, %r297, 3;
	add.s32 	%r165, %r164, %r1;
	add.s32 	%r36, %r165, 8;
	setp.gt.u32 	%p7, %r36, 3131;
	mov.f32 	%f481, 0f00000000;
	@%p7 bra 	$L__BB0_15;
	setp.lt.u32 	%p8, %r33, 25;
	@%p8 bra 	$L__BB0_14;
	cvt.u16.u32 	%rs17, %r33;
	add.s16 	%rs2, %rs17, 2;
	mul.hi.u16 	%rs18, %rs2, 12137;
	sub.s16 	%rs19, %rs2, %rs18;
	shr.u16 	%rs20, %rs19, 1;
	add.s16 	%rs21, %rs20, %rs18;
	shr.u16 	%rs22, %rs21, 4;
	mul.lo.s16 	%rs23, %rs22, 27;
	sub.s16 	%rs24, %rs2, %rs23;
	cvt.u32.u16 	%r37, %rs24;
	or.b32  	%r166, %r295, %r37;
	setp.eq.s32 	%p9, %r166, 0;
	@%p9 bra 	$L__BB0_14;
	mul.wide.u16 	%r167, %rs22, 14336;
	add.s32 	%r168, %r295, %r37;
	shl.b32 	%r169, %r168, 9;
	add.s32 	%r170, %r31, %r167;
	add.s32 	%r171, %r170, %r169;
	mul.wide.s32 	%rd15, %r171, 4;
	add.s64 	%rd16, %rd1, %rd15;
	ld.global.nc.f32 	%f481, [%rd16];
$L__BB0_14:
	shl.b32 	%r172, %r36, 2;
	mov.u32 	%r173, _ZZ17my_kernel_kernel0E15pad_temp_shared;
	add.s32 	%r174, %r173, %r172;
	st.shared.f32 	[%r174], %f481;
$L__BB0_15:
	setp.gt.u32 	%p10, %r33, 778;
	@%p10 bra 	$L__BB0_21;
	shl.b32 	%r175, %r297, 3;
	add.s32 	%r176, %r175, %r1;
	add.s32 	%r38, %r176, 16;
	setp.gt.u32 	%p11, %r38, 3131;
	mov.f32 	%f482, 0f00000000;
	@%p11 bra 	$L__BB0_21;
	setp.lt.u32 	%p12, %r33, 23;
	@%p12 bra 	$L__BB0_20;
	cvt.u16.u32 	%rs30, %r33;
	add.s16 	%rs3, %rs30, 4;
	mul.hi.u16 	%rs31, %rs3, 12137;
	sub.s16 	%rs32, %rs3, %rs31;
	shr.u16 	%rs33, %rs32, 1;
	add.s16 	%rs34, %rs33, %rs31;
	shr.u16 	%rs35, %rs34, 4;
	mul.lo.s16 	%rs36, %rs35, 27;
	sub.s16 	%rs37, %rs3, %rs36;
	cvt.u32.u16 	%r39, %rs37;
	or.b32  	%r177, %r295, %r39;
	setp.eq.s32 	%p13, %r177, 0;
	@%p13 bra 	$L__BB0_20;
	mul.wide.u16 	%r178, %rs35, 14336;
	add.s32 	%r179, %r295, %r39;
	shl.b32 	%r180, %r179, 9;
	add.s32 	%r181, %r31, %r178;
	add.s32 	%r182, %r181, %r180;
	mul.wide.s32 	%rd17, %r182, 4;
	add.s64 	%rd18, %rd1, %rd17;
	ld.global.nc.f32 	%f482, [%rd18];
$L__BB0_20:
	shl.b32 	%r183, %r38, 2;
	mov.u32 	%r184, _ZZ17my_kernel_kernel0E15pad_temp_shared;
	add.s32 	%r185, %r184, %r183;
	st.shared.f32 	[%r185], %f482;
$L__BB0_21:
	setp.gt.u32 	%p14, %r33, 776;
	@%p14 bra 	$L__BB0_27;
	shl.b32 	%r186, %r297, 3;
	add.s32 	%r187, %r186, %r1;
	add.s32 	%r40, %r187, 24;
	setp.gt.u32 	%p15, %r40, 3131;
	mov.f32 	%f483, 0f00000000;
	@%p15 bra 	$L__BB0_27;
	setp.lt.u32 	%p16, %r33, 21;
	@%p16 bra 	$L__BB0_26;
	cvt.u16.u32 	%rs43, %r33;
	add.s16 	%rs4, %rs43, 6;
	mul.hi.u16 	%rs44, %rs4, 12137;
	sub.s16 	%rs45, %rs4, %rs44;
	shr.u16 	%rs46, %rs45, 1;
	add.s16 	%rs47, %rs46, %rs44;
	shr.u16 	%rs48, %rs47, 4;
	mul.lo.s16 	%rs49, %rs48, 27;
	sub.s16 	%rs50, %rs4, %rs49;
	cvt.u32.u16 	%r41, %rs50;
	or.b32  	%r188, %r295, %r41;
	setp.eq.s32 	%p17, %r188, 0;
	@%p17 bra 	$L__BB0_26;
	mul.wide.u16 	%r189, %rs48, 14336;
	add.s32 	%r190, %r295, %r41;
	shl.b32 	%r191, %r190, 9;
	add.s32 	%r192, %r31, %r189;
	add.s32 	%r193, %r192, %r191;
	mul.wide.s32 	%rd19, %r193, 4;
	add.s64 	%rd20, %rd1, %rd19;
	ld.global.nc.f32 	%f483, [%rd20];
$L__BB0_26:
	shl.b32 	%r194, %r40, 2;
	mov.u32 	%r195, _ZZ17my_kernel_kernel0E15pad_temp_shared;
	add.s32 	%r196, %r195, %r194;
	st.shared.f32 	[%r196], %f483;
$L__BB0_27:
	add.s32 	%r297, %r297, 4;
	setp.ne.s32 	%p18, %r297, 392;
	@%p18 bra 	$L__BB0_3;
	shl.b32 	%r198, %r296, 11;
	shl.b32 	%r199, %r295, 13;
	add.s32 	%r200, %r199, %r3;
	add.s32 	%r201, %r200, %r198;
	add.s32 	%r202, %r201, %r6;
	add.s32 	%r203, %r202, %r7;
	mul.wide.u32 	%rd21, %r203, 4;
	add.s64 	%rd22, %rd2, %rd21;
	ld.global.nc.f32 	%f46, [%rd22];
	shl.b32 	%r204, %r1, 2;
	mov.u32 	%r205, _ZZ17my_kernel_kernel0E18placeholder_shared;
	add.s32 	%r206, %r205, %r204;
	st.shared.f32 	[%r206], %f46;
	xor.b32  	%r207, %r6, 8;
	add.s32 	%r208, %r201, %r207;
	add.s32 	%r209, %r1, 8;
	shr.u32 	%r210, %r209, 6;
	mul.lo.s32 	%r211, %r210, 24576;
	shl.b32 	%r212, %r209, 5;
	and.b32  	%r213, %r212, 1536;
	or.b32  	%r214, %r211, %r213;
	add.s32 	%r215, %r208, %r214;
	mul.wide.u32 	%rd23, %r215, 4;
	add.s64 	%rd24, %rd2, %rd23;
	ld.global.nc.f32 	%f47, [%rd24];
	st.shared.f32 	[%r206+32], %f47;
	add.s32 	%r216, %r1, 16;
	shr.u32 	%r217, %r216, 6;
	mul.lo.s32 	%r218, %r217, 24576;
	shl.b32 	%r219, %r216, 5;
	and.b32  	%r220, %r219, 1536;
	or.b32  	%r221, %r218, %r220;
	add.s32 	%r222, %r202, %r221;
	mul.wide.u32 	%rd25, %r222, 4;
	add.s64 	%rd26, %rd2, %rd25;
	ld.global.nc.f32 	%f48, [%rd26];
	st.shared.f32 	[%r206+64], %f48;
	add.s32 	%r223, %r208, %r8;
	mul.wide.u32 	%rd27, %r223, 4;
	add.s64 	%rd28, %rd2, %rd27;
	ld.global.nc.f32 	%f49, [%rd28];
	st.shared.f32 	[%r206+96], %f49;
	add.s32 	%r224, %r202, %r9;
	mul.wide.u32 	%rd29, %r224, 4;
	add.s64 	%rd30, %rd2, %rd29;
	ld.global.nc.f32 	%f50, [%rd30];
	st.shared.f32 	[%r206+128], %f50;
	add.s32 	%r225, %r208, %r10;
	mul.wide.u32 	%rd31, %r225, 4;
	add.s64 	%rd32, %rd2, %rd31;
	ld.global.nc.f32 	%f51, [%rd32];
	st.shared.f32 	[%r206+160], %f51;
	add.s32 	%r226, %r202, %r11;
	mul.wide.u32 	%rd33, %r226, 4;
	add.s64 	%rd34, %rd2, %rd33;
	ld.global.nc.f32 	%f52, [%rd34];
	st.shared.f32 	[%r206+192], %f52;
	add.s32 	%r227, %r208, %r12;
	mul.wide.u32 	%rd35, %r227, 4;
	add.s64 	%rd36, %rd2, %rd35;
	ld.global.nc.f32 	%f53, [%rd36];
	st.shared.f32 	[%r206+224], %f53;
	add.s32 	%r228, %r202, %r13;
	mul.wide.u32 	%rd37, %r228, 4;
	add.s64 	%rd38, %rd2, %rd37;
	ld.global.nc.f32 	%f54, [%rd38];
	st.shared.f32 	[%r206+256], %f54;
	add.s32 	%r229, %r208, %r14;
	mul.wide.u32 	%rd39, %r229, 4;
	add.s64 	%rd40, %rd2, %rd39;
	ld.global.nc.f32 	%f55, [%rd40];
	st.shared.f32 	[%r206+288], %f55;
	add.s32 	%r230, %r202, %r15;
	mul.wide.u32 	%rd41, %r230, 4;
	add.s64 	%rd42, %rd2, %rd41;
	ld.global.nc.f32 	%f56, [%rd42];
	st.shared.f32 	[%r206+320], %f56;
	add.s32 	%r231, %r208, %r16;
	mul.wide.u32 	%rd43, %r231, 4;
	add.s64 	%rd44, %rd2, %rd43;
	ld.global.nc.f32 	%f57, [%rd44];
	st.shared.f32 	[%r206+352], %f57;
	add.s32 	%r232, %r202, %r17;
	mul.wide.u32 	%rd45, %r232, 4;
	add.s64 	%rd46, %rd2, %rd45;
	ld.global.nc.f32 	%f58, [%rd46];
	st.shared.f32 	[%r206+384], %f58;
	add.s32 	%r233, %r208, %r18;
	mul.wide.u32 	%rd47, %r233, 4;
	add.s64 	%rd48, %rd2, %rd47;
	ld.global.nc.f32 	%f59, [%rd48];
	st.shared.f32 	[%r206+416], %f59;
	add.s32 	%r234, %r202, %r19;
	mul.wide.u32 	%rd49, %r234, 4;
	add.s64 	%rd50, %rd2, %rd49;
	ld.global.nc.f32 	%f60, [%rd50];
	st.shared.f32 	[%r206+448], %f60;
	add.s32 	%r235, %r208, %r20;
	mul.wide.u32 	%rd51, %r235, 4;
	add.s64 	%rd52, %rd2, %rd51;
	ld.global.nc.f32 	%f61, [%rd52];
	st.shared.f32 	[%r206+480], %f61;
	add.s32 	%r236, %r202, %r21;
	mul.wide.u32 	%rd53, %r236, 4;
	add.s64 	%rd54, %rd2, %rd53;
	ld.global.nc.f32 	%f62, [%rd54];
	st.shared.f32 	[%r206+512], %f62;
	add.s32 	%r237, %r208, %r22;
	mul.wide.u32 	%rd55, %r237, 4;
	add.s64 	%rd56, %rd2, %rd55;
	ld.global.nc.f32 	%f63, [%rd56];
	st.shared.f32 	[%r206+544], %f63;
	add.s32 	%r238, %r202, %r23;
	mul.wide.u32 	%rd57, %r238, 4;
	add.s64 	%rd58, %rd2, %rd57;
	ld.global.nc.f32 	%f64, [%rd58];
	st.shared.f32 	[%r206+576], %f64;
	add.s32 	%r239, %r208, %r24;
	mul.wide.u32 	%rd59, %r239, 4;
	add.s64 	%rd60, %rd2, %rd59;
	ld.global.nc.f32 	%f65, [%rd60];
	st.shared.f32 	[%r206+608], %f65;
	add.s32 	%r240, %r202, %r25;
	mul.wide.u32 	%rd61, %r240, 4;
	add.s64 	%rd62, %rd2, %rd61;
	ld.global.nc.f32 	%f66, [%rd62];
	st.shared.f32 	[%r206+640], %f66;
	add.s32 	%r241, %r208, %r26;
	mul.wide.u32 	%rd63, %r241, 4;
	add.s64 	%rd64, %rd2, %rd63;
	ld.global.nc.f32 	%f67, [%rd64];
	st.shared.f32 	[%r206+672], %f67;
	add.s32 	%r242, %r202, %r27;
	mul.wide.u32 	%rd65, %r242, 4;
	add.s64 	%rd66, %rd2, %rd65;
	ld.global.nc.f32 	%f68, [%rd66];
	st.shared.f32 	[%r206+704], %f68;
	add.s32 	%r243, %r208, %r28;
	mul.wide.u32 	%rd67, %r243, 4;
	add.s64 	%rd68, %rd2, %rd67;
	ld.global.nc.f32 	%f69, [%rd68];
	st.shared.f32 	[%r206+736], %f69;
	bar.sync 	0;
	mov.b32 	%r298, 0;
	mov.pred 	%p31, -1;
$L__BB0_29:
	mov.pred 	%p1, %p31;
	shl.b32 	%r245, %r298, 1;
	add.s32 	%r44, %r245, %r5;
	shl.b32 	%r246, %r4, 2;
	shl.b32 	%r247, %r298, 7;
	or.b32  	%r248, %r247, %r246;
	mov.u32 	%r249, _ZZ17my_kernel_kernel0E18placeholder_shared;
	add.s32 	%r250, %r249, %r248;
	ld.shared.f32 	%f9, [%r250];
	ld.shared.f32 	%f10, [%r250+16];
	ld.shared.f32 	%f11, [%r250+32];
	ld.shared.f32 	%f12, [%r250+48];
	ld.shared.f32 	%f13, [%r250+64];
	ld.shared.f32 	%f14, [%r250+80];
	ld.shared.f32 	%f15, [%r250+96];
	ld.shared.f32 	%f16, [%r250+112];
	ld.shared.f32 	%f17, [%r250+256];
	ld.shared.f32 	%f18, [%r250+272];
	ld.shared.f32 	%f19, [%r250+288];
	ld.shared.f32 	%f20, [%r250+304];
	ld.shared.f32 	%f21, [%r250+320];
	ld.shared.f32 	%f22, [%r250+336];
	ld.shared.f32 	%f23, [%r250+352];
	ld.shared.f32 	%f24, [%r250+368];
	ld.shared.f32 	%f25, [%r250+512];
	ld.shared.f32 	%f26, [%r250+528];
	ld.shared.f32 	%f27, [%r250+544];
	ld.shared.f32 	%f28, [%r250+560];
	ld.shared.f32 	%f29, [%r250+576];
	ld.shared.f32 	%f30, [%r250+592];
	ld.shared.f32 	%f31, [%r250+608];
	ld.shared.f32 	%f32, [%r250+624];
	mov.b32 	%r299, 0;
$L__BB0_30:
	mul.wide.u32 	%rd69, %r299, 4;
	add.s64 	%rd70, %rd3, %rd69;
	shl.b32 	%r251, %r299, 3;
	add.s32 	%r252, %r44, %r251;
	ld.local.f32 	%f70, [%rd70+1176];
	ld.local.f32 	%f71, [%rd70+784];
	ld.local.f32 	%f72, [%rd70+392];
	ld.local.f32 	%f73, [%rd70];
	shl.b32 	%r253, %r252, 2;
	mov.u32 	%r254, _ZZ17my_kernel_kernel0E15pad_temp_shared;
	add.s32 	%r255, %r254, %r253;
	ld.shared.f32 	%f74, [%r255];
	fma.rn.f32 	%f75, %f74, %f9, %f73;
	fma.rn.f32 	%f76, %f74, %f10, %f72;
	fma.rn.f32 	%f77, %f74, %f11, %f71;
	fma.rn.f32 	%f78, %f74, %f12, %f70;
	ld.shared.f32 	%f79, [%r255+4];
	fma.rn.f32 	%f80, %f79, %f13, %f75;
	fma.rn.f32 	%f81, %f79, %f14, %f76;
	fma.rn.f32 	%f82, %f79, %f15, %f77;
	fma.rn.f32 	%f83, %f79, %f16, %f78;
	ld.shared.f32 	%f84, [%r255+432];
	fma.rn.f32 	%f85, %f84, %f17, %f80;
	fma.rn.f32 	%f86, %f84, %f18, %f81;
	fma.rn.f32 	%f87, %f84, %f19, %f82;
	fma.rn.f32 	%f88, %f84, %f20, %f83;
	ld.shared.f32 	%f89, [%r255+436];
	fma.rn.f32 	%f90, %f89, %f21, %f85;
	fma.rn.f32 	%f91, %f89, %f22, %f86;
	fma.rn.f32 	%f92, %f89, %f23, %f87;
	fma.rn.f32 	%f93, %f89, %f24, %f88;
	ld.shared.f32 	%f94, [%r255+864];
	fma.rn.f32 	%f95, %f94, %f25, %f90;
	fma.rn.f32 	%f96, %f94, %f26, %f91;
	fma.rn.f32 	%f97, %f94, %f27, %f92;
	fma.rn.f32 	%f98, %f94, %f28, %f93;
	ld.shared.f32 	%f99, [%r255+868];
	fma.rn.f32 	%f100, %f99, %f29, %f95;
	fma.rn.f32 	%f101, %f99, %f30, %f96;
	fma.rn.f32 	%f102, %f99, %f31, %f97;
	fma.rn.f32 	%f103, %f99, %f32, %f98;
	st.local.f32 	[%rd70], %f100;
	st.local.f32 	[%rd70+392], %f101;
	st.local.f32 	[%rd70+784], %f102;
	st.local.f32 	[%rd70+1176], %f103;
	add.s32 	%r299, %r299, 1;
	setp.ne.s32 	%p20, %r299, 14;
	@%p20 bra 	$L__BB0_30;
	mov.b32 	%r300, 0;
$L__BB0_32:
	mul.wide.u32 	%rd71, %r300, 4;
	add.s64 	%rd72, %rd3, %rd71;
	shl.b32 	%r257, %r300, 3;
	add.s32 	%r258, %r44, %r257;
	ld.local.f32 	%f104, [%rd72+1232];
	ld.local.f32 	%f105, [%rd72+840];
	ld.local.f32 	%f106, [%rd72+448];
	ld.local.f32 	%f107, [%rd72+56];
	shl.b32 	%r259, %r258, 2;
	mov.u32 	%r260, _ZZ17my_kernel_kernel0E15pad_temp_shared;
	add.s32 	%r261, %r260, %r259;
	ld.shared.f32 	%f108, [%r261+864];
	fma.rn.f32 	%f109, %f108, %f9, %f107;
	fma.rn.f32 	%f110, %f108, %f10, %f106;
	fma.rn.f32 	%f111, %f108, %f11, %f105;
	fma.rn.f32 	%f112, %f108, %f12, %f104;
	ld.shared.f32 	%f113, [%r261+868];
	fma.rn.f32 	%f114, %f113, %f13, %f109;
	fma.rn.f32 	%f115, %f113, %f14, %f110;
	fma.rn.f32 	%f116, %f113, %f15, %f111;
	fma.rn.f32 	%f117, %f113, %f16, %f112;
	ld.shared.f32 	%f118, [%r261+1296];
	fma.rn.f32 	%f119, %f118, %f17, %f114;
	fma.rn.f32 	%f120, %f118, %f18, %f115;
	fma.rn.f32 	%f121, %f118, %f19, %f116;
	fma.rn.f32 	%f122, %f118, %f20, %f117;
	ld.shared.f32 	%f123, [%r261+1300];
	fma.rn.f32 	%f124, %f123, %f21, %f119;
	fma.rn.f32 	%f125, %f123, %f22, %f120;
	fma.rn.f32 	%f126, %f123, %f23, %f121;
	fma.rn.f32 	%f127, %f123, %f24, %f122;
	ld.shared.f32 	%f128, [%r261+1728];
	fma.rn.f32 	%f129, %f128, %f25, %f124;
	fma.rn.f32 	%f130, %f128, %f26, %f125;
	fma.rn.f32 	%f131, %f128, %f27, %f126;
	fma.rn.f32 	%f132, %f128, %f28, %f127;
	ld.shared.f32 	%f133, [%r261+1732];
	fma.rn.f32 	%f134, %f133, %f29, %f129;
	fma.rn.f32 	%f135, %f133, %f30, %f130;
	fma.rn.f32 	%f136, %f133, %f31, %f131;
	fma.rn.f32 	%f137, %f133, %f32, %f132;
	st.local.f32 	[%rd72+56], %f134;
	st.local.f32 	[%rd72+448], %f135;
	st.local.f32 	[%rd72+840], %f136;
	st.local.f32 	[%rd72+1232], %f137;
	add.s32 	%r300, %r300, 1;
	setp.ne.s32 	%p21, %r300, 14;
	@%p21 bra 	$L__BB0_32;
	mov.b32 	%r301, 0;
$L__BB0_34:
	mul.wide.u32 	%rd73, %r301, 4;
	add.s64 	%rd74, %rd3, %rd73;
	shl.b32 	%r263, %r301, 3;
	add.s32 	%r264, %r44, %r263;
	ld.local.f32 	%f138, [%rd74+1288];
	ld.local.f32 	%f139, [%rd74+896];
	ld.local.f32 	%f140, [%rd74+504];
	ld.local.f32 	%f141, [%rd74+112];
	shl.b32 	%r265, %r264, 2;
	mov.u32 	%r266, _ZZ17my_kernel_kernel0E15pad_temp_shared;
	add.s32 	%r267, %r266, %r265;
	ld.shared.f32 	%f142, [%r267+1728];
	fma.rn.f32 	%f143, %f142, %f9, %f141;
	fma.rn.f32 	%f144, %f142, %f10, %f140;
	fma.rn.f32 	%f145, %f142, %f11, %f139;
	fma.rn.f32 	%f146, %f142, %f12, %f138;
	ld.shared.f32 	%f147, [%r267+1732];
	fma.rn.f32 	%f148, %f147, %f13, %f143;
	fma.rn.f32 	%f149, %f147, %f14, %f144;
	fma.rn.f32 	%f150, %f147, %f15, %f145;
	fma.rn.f32 	%f151, %f147, %f16, %f146;
	ld.shared.f32 	%f152, [%r267+2160];
	fma.rn.f32 	%f153, %f152, %f17, %f148;
	fma.rn.f32 	%f154, %f152, %f18, %f149;
	fma.rn.f32 	%f155, %f152, %f19, %f150;
	fma.rn.f32 	%f156, %f152, %f20, %f151;
	ld.shared.f32 	%f157, [%r267+2164];
	fma.rn.f32 	%f158, %f157, %f21, %f153;
	fma.rn.f32 	%f159, %f157, %f22, %f154;
	fma.rn.f32 	%f160, %f157, %f23, %f155;
	fma.rn.f32 	%f161, %f157, %f24, %f156;
	ld.shared.f32 	%f162, [%r267+2592];
	fma.rn.f32 	%f163, %f162, %f25, %f158;
	fma.rn.f32 	%f164, %f162, %f26, %f159;
	fma.rn.f32 	%f165, %f162, %f27, %f160;
	fma.rn.f32 	%f166, %f162, %f28, %f161;
	ld.shared.f32 	%f167, [%r267+2596];
	fma.rn.f32 	%f168, %f167, %f29, %f163;
	fma.rn.f32 	%f169, %f167, %f30, %f164;
	fma.rn.f32 	%f170, %f167, %f31, %f165;
	fma.rn.f32 	%f171, %f167, %f32, %f166;
	st.local.f32 	[%rd74+112], %f168;
	st.local.f32 	[%rd74+504], %f169;
	st.local.f32 	[%rd74+896], %f170;
	st.local.f32 	[%rd74+1288], %f171;
	add.s32 	%r301, %r301, 1;
	setp.ne.s32 	%p22, %r301, 14;
	@%p22 bra 	$L__BB0_34;
	mov.b32 	%r302, 0;
$L__BB0_36:
	mul.wide.u32 	%rd75, %r302, 4;
	add.s64 	%rd76, %rd3, %rd75;
	shl.b32 	%r269, %r302, 3;
	add.s32 	%r270, %r44, %r269;
	ld.local.f32 	%f172, [%rd76+1344];
	ld.local.f32 	%f173, [%rd76+952];
	ld.local.f32 	%f174, [%rd76+560];
	ld.local.f32 	%f175, [%rd76+168];
	shl.b32 	%r271, %r270, 2;
	mov.u32 	%r272, _ZZ17my_kernel_kernel0E15pad_temp_shared;
	add.s32 	%r273, %r272, %r271;
	ld.shared.f32 	%f176, [%r273+2592];
	fma.rn.f32 	%f177, %f176, %f9, %f175;
	fma.rn.f32 	%f178, %f176, %f10, %f174;
	fma.rn.f32 	%f179, %f176, %f11, %f173;
	fma.rn.f32 	%f180, %f176, %f12, %f172;
	ld.shared.f32 	%f181, [%r273+2596];
	fma.rn.f32 	%f182, %f181, %f13, %f177;
	fma.rn.f32 	%f183, %f181, %f14, %f178;
	fma.rn.f32 	%f184, %f181, %f15, %f179;
	fma.rn.f32 	%f185, %f181, %f16, %f180;
	ld.shared.f32 	%f186, [%r273+3024];
	fma.rn.f32 	%f187, %f186, %f17, %f182;
	fma.rn.f32 	%f188, %f186, %f18, %f183;
	fma.rn.f32 	%f189, %f186, %f19, %f184;
	fma.rn.f32 	%f190, %f186, %f20, %f185;
	ld.shared.f32 	%f191, [%r273+3028];
	fma.rn.f32 	%f192, %f191, %f21, %f187;
	fma.rn.f32 	%f193, %f191, %f22, %f188;
	fma.rn.f32 	%f194, %f191, %f23, %f189;
	fma.rn.f32 	%f195, %f191, %f24, %f190;
	ld.shared.f32 	%f196, [%r273+3456];
	fma.rn.f32 	%f197, %f196, %f25, %f192;
	fma.rn.f32 	%f198, %f196, %f26, %f193;
	fma.rn.f32 	%f199, %f196, %f27, %f194;
	fma.rn.f32 	%f200, %f196, %f28, %f195;
	ld.shared.f32 	%f201, [%r273+3460];
	fma.rn.f32 	%f202, %f201, %f29, %f197;
	fma.rn.f32 	%f203, %f201, %f30, %f198;
	fma.rn.f32 	%f204, %f201, %f31, %f199;
	fma.rn.f32 	%f205, %f201, %f32, %f200;
	st.local.f32 	[%rd76+168], %f202;
	st.local.f32 	[%rd76+560], %f203;
	st.local.f32 	[%rd76+952], %f204;
	st.local.f32 	[%rd76+1344], %f205;
	add.s32 	%r302, %r302, 1;
	setp.ne.s32 	%p23, %r302, 14;
	@%p23 bra 	$L__BB0_36;
	mov.b32 	%r303, 0;
$L__BB0_38:
	mul.wide.u32 	%rd77, %r303, 4;
	add.s64 	%rd78, %rd3, %rd77;
	shl.b32 	%r275, %r303, 3;
	add.s32 	%r276, %r44, %r275;
	ld.local.f32 	%f206, [%rd78+1400];
	ld.local.f32 	%f207, [%rd78+1008];
	ld.local.f32 	%f208, [%rd78+616];
	ld.local.f32 	%f209, [%rd78+224];
	shl.b32 	%r277, %r276, 2;
	mov.u32 	%r278, _ZZ17my_kernel_kernel0E15pad_temp_shared;
	add.s32 	%r279, %r278, %r277;
	ld.shared.f32 	%f210, [%r279+3456];
	fma.rn.f32 	%f211, %f210, %f9, %f209;
	fma.rn.f32 	%f212, %f210, %f10, %f208;
	fma.rn.f32 	%f213, %f210, %f11, %f207;
	fma.rn.f32 	%f214, %f210, %f12, %f206;
	ld.shared.f32 	%f215, [%r279+3460];
	fma.rn.f32 	%f216, %f215, %f13, %f211;
	fma.rn.f32 	%f217, %f215, %f14, %f212;
	fma.rn.f32 	%f218, %f215, %f15, %f213;
	fma.rn.f32 	%f219, %f215, %f16, %f214;
	ld.shared.f32 	%f220, [%r279+3888];
	fma.rn.f32 	%f221, %f220, %f17, %f216;
	fma.rn.f32 	%f222, %f220, %f18, %f217;
	fma.rn.f32 	%f223, %f220, %f19, %f218;
	fma.rn.f32 	%f224, %f220, %f20, %f219;
	ld.shared.f32 	%f225, [%r279+3892];
	fma.rn.f32 	%f226, %f225, %f21, %f221;
	fma.rn.f32 	%f227, %f225, %f22, %f222;
	fma.rn.f32 	%f228, %f225, %f23, %f223;
	fma.rn.f32 	%f229, %f225, %f24, %f224;
	ld.shared.f32 	%f230, [%r279+4320];
	fma.rn.f32 	%f231, %f230, %f25, %f226;
	fma.rn.f32 	%f232, %f230, %f26, %f227;
	fma.rn.f32 	%f233, %f230, %f27, %f228;
	fma.rn.f32 	%f234, %f230, %f28, %f229;
	ld.shared.f32 	%f235, [%r279+4324];
	fma.rn.f32 	%f236, %f235, %f29, %f231;
	fma.rn.f32 	%f237, %f235, %f30, %f232;
	fma.rn.f32 	%f238, %f235, %f31, %f233;
	fma.rn.f32 	%f239, %f235, %f32, %f234;
	st.local.f32 	[%rd78+224], %f236;
	st.local.f32 	[%rd78+616], %f237;
	st.local.f32 	[%rd78+1008], %f238;
	st.local.f32 	[%rd78+1400], %f239;
	add.s32 	%r303, %r303, 1;
	setp.ne.s32 	%p24, %r303, 14;
	@%p24 bra 	$L__BB0_38;
	mov.b32 	%r304, 0;
$L__BB0_40:
	mul.wide.u32 	%rd79, %r304, 4;
	add.s64 	%rd80, %rd3, %rd79;
	shl.b32 	%r281, %r304, 3;
	add.s32 	%r282, %r44, %r281;
	ld.local.f32 	%f240, [%rd80+1456];
	ld.local.f32 	%f241, [%rd80+1064];
	ld.local.f32 	%f242, [%rd80+672];
	ld.local.f32 	%f243, [%rd80+280];
	shl.b32 	%r283, %r282, 2;
	mov.u32 	%r284, _ZZ17my_kernel_kernel0E15pad_temp_shared;
	add.s32 	%r285, %r284, %r283;
	ld.shared.f32 	%f244, [%r285+4320];
	fma.rn.f32 	%f245, %f244, %f9, %f243;
	fma.rn.f32 	%f246, %f244, %f10, %f242;
	fma.rn.f32 	%f247, %f244, %f11, %f241;
	fma.rn.f32 	%f248, %f244, %f12, %f240;
	ld.shared.f32 	%f249, [%r285+4324];
	fma.rn.f32 	%f250, %f249, %f13, %f245;
	fma.rn.f32 	%f251, %f249, %f14, %f246;
	fma.rn.f32 	%f252, %f249, %f15, %f247;
	fma.rn.f32 	%f253, %f249, %f16, %f248;
	ld.shared.f32 	%f254, [%r285+4752];
	fma.rn.f32 	%f255, %f254, %f17, %f250;
	fma.rn.f32 	%f256, %f254, %f18, %f251;
	fma.rn.f32 	%f257, %f254, %f19, %f252;
	fma.rn.f32 	%f258, %f254, %f20, %f253;
	ld.shared.f32 	%f259, [%r285+4756];
	fma.rn.f32 	%f260, %f259, %f21, %f255;
	fma.rn.f32 	%f261, %f259, %f22, %f256;
	fma.rn.f32 	%f262, %f259, %f23, %f257;
	fma.rn.f32 	%f263, %f259, %f24, %f258;
	ld.shared.f32 	%f264, [%r285+5184];
	fma.rn.f32 	%f265, %f264, %f25, %f260;
	fma.rn.f32 	%f266, %f264, %f26, %f261;
	fma.rn.f32 	%f267, %f264, %f27, %f262;
	fma.rn.f32 	%f268, %f264, %f28, %f263;
	ld.shared.f32 	%f269, [%r285+5188];
	fma.rn.f32 	%f270, %f269, %f29, %f265;
	fma.rn.f32 	%f271, %f269, %f30, %f266;
	fma.rn.f32 	%f272, %f269, %f31, %f267;
	fma.rn.f32 	%f273, %f269, %f32, %f268;
	st.local.f32 	[%rd80+280], %f270;
	st.local.f32 	[%rd80+672], %f271;
	st.local.f32 	[%rd80+1064], %f272;
	st.local.f32 	[%rd80+1456], %f273;
	add.s32 	%r304, %r304, 1;
	setp.ne.s32 	%p25, %r304, 14;
	@%p25 bra 	$L__BB0_40;
	mov.b32 	%r305, 0;
$L__BB0_42:
	mul.wide.u32 	%rd81, %r305, 4;
	add.s64 	%rd82, %rd3, %rd81;
	shl.b32 	%r287, %r305, 3;
	add.s32 	%r288, %r44, %r287;
	ld.local.f32 	%f274, [%rd82+1512];
	ld.local.f32 	%f275, [%rd82+1120];
	ld.local.f32 	%f276, [%rd82+728];
	ld.local.f32 	%f277, [%rd82+336];
	shl.b32 	%r289, %r288, 2;
	mov.u32 	%r290, _ZZ17my_kernel_kernel0E15pad_temp_shared;
	add.s32 	%r291, %r290, %r289;
	ld.shared.f32 	%f278, [%r291+5184];
	fma.rn.f32 	%f279, %f278, %f9, %f277;
	fma.rn.f32 	%f280, %f278, %f10, %f276;
	fma.rn.f32 	%f281, %f278, %f11, %f275;
	fma.rn.f32 	%f282, %f278, %f12, %f274;
	ld.shared.f32 	%f283, [%r291+5188];
	fma.rn.f32 	%f284, %f283, %f13, %f279;
	fma.rn.f32 	%f285, %f283, %f14, %f280;
	fma.rn.f32 	%f286, %f283, %f15, %f281;
	fma.rn.f32 	%f287, %f283, %f16, %f282;
	ld.shared.f32 	%f288, [%r291+5616];
	fma.rn.f32 	%f289, %f288, %f17, %f284;
	fma.rn.f32 	%f290, %f288, %f18, %f285;
	fma.rn.f32 	%f291, %f288, %f19, %f286;
	fma.rn.f32 	%f292, %f288, %f20, %f287;
	ld.shared.f32 	%f293, [%r291+5620];
	fma.rn.f32 	%f294, %f293, %f21, %f289;
	fma.rn.f32 	%f295, %f293, %f22, %f290;
	fma.rn.f32 	%f296, %f293, %f23, %f291;
	fma.rn.f32 	%f297, %f293, %f24, %f292;
	ld.shared.f32 	%f298, [%r291+6048];
	fma.rn.f32 	%f299, %f298, %f25, %f294;
	fma.rn.f32 	%f300, %f298, %f26, %f295;
	fma.rn.f32 	%f301, %f298, %f27, %f296;
	fma.rn.f32 	%f302, %f298, %f28, %f297;
	ld.shared.f32 	%f303, [%r291+6052];
	fma.rn.f32 	%f304, %f303, %f29, %f299;
	fma.rn.f32 	%f305, %f303, %f30, %f300;
	fma.rn.f32 	%f306, %f303, %f31, %f301;
	fma.rn.f32 	%f307, %f303, %f32, %f302;
	st.local.f32 	[%rd82+336], %f304;
	st.local.f32 	[%rd82+728], %f305;
	st.local.f32 	[%rd82+1120], %f306;
	st.local.f32 	[%rd82+1512], %f307;
	add.s32 	%r305, %r305, 1;
	setp.ne.s32 	%p26, %r305, 14;
	@%p26 bra 	$L__BB0_42;
	mov.b32 	%r298, 1;
	mov.pred 	%p31, 0;
	@%p1 bra 	$L__BB0_29;
	add.s32 	%r296, %r296, 1;
	setp.ne.s32 	%p28, %r296, 4;
	@%p28 bra 	$L__BB0_2;
	add.s32 	%r295, %r295, 1;
	setp.ne.s32 	%p29, %r295, 3;
	@%p29 bra 	$L__BB0_1;
	ld.param.u64 	%rd89, [my_kernel_kernel0_param_3];
	ld.param.u64 	%rd88, [my_kernel_kernel0_param_2];
	add.s32 	%r294, %r3, %r4;
	cvta.to.global.u64 	%rd83, %rd89;
	mul.wide.u32 	%rd84, %r294, 4;
	add.s64 	%rd85, %rd83, %rd84;
	ld.global.nc.f32 	%f33, [%rd85];
	mad.lo.s32 	%r306, %r2, 50176, %r294;
	ld.global.nc.f32 	%f34, [%rd85+16];
	ld.global.nc.f32 	%f35, [%rd85+32];
	ld.global.nc.f32 	%f36, [%rd85+48];
	cvta.to.global.u64 	%rd5, %rd88;
	mov.b32 	%r307, 0;
$L__BB0_47:
	ld.local.v2.f32 	{%f308, %f309}, [%rd90+-784];
	add.f32 	%f310, %f308, %f33;
	max.f32 	%f311, %f310, 0f00000000;
	mul.wide.u32 	%rd86, %r306, 4;
	add.s64 	%rd87, %rd5, %rd86;
	st.global.f32 	[%rd87], %f311;
	ld.local.v2.f32 	{%f312, %f313}, [%rd90+-392];
	add.f32 	%f314, %f312, %f34;
	max.f32 	%f315, %f314, 0f00000000;
	st.global.f32 	[%rd87+16], %f315;
	ld.local.v2.f32 	{%f316, %f317}, [%rd90];
	add.f32 	%f318, %f316, %f35;
	max.f32 	%f319, %f318, 0f00000000;
	st.global.f32 	[%rd87+32], %f319;
	ld.local.v2.f32 	{%f320, %f321}, [%rd90+392];
	add.f32 	%f322, %f320, %f36;
	max.f32 	%f323, %f322, 0f00000000;
	st.global.f32 	[%rd87+48], %f323;
	add.f32 	%f324, %f309, %f33;
	max.f32 	%f325, %f324, 0f00000000;
	st.global.f32 	[%rd87+2048], %f325;
	add.f32 	%f326, %f313, %f34;
	max.f32 	%f327, %f326, 0f00000000;
	st.global.f32 	[%rd87+2064], %f327;
	add.f32 	%f328, %f317, %f35;
	max.f32 	%f329, %f328, 0f00000000;
	st.global.f32 	[%rd87+2080], %f329;
	add.f32 	%f330, %f321, %f36;
	max.f32 	%f331, %f330, 0f00000000;
	st.global.f32 	[%rd87+2096], %f331;
	ld.local.v2.f32 	{%f332, %f333}, [%rd90+-776];
	add.f32 	%f334, %f332, %f33;
	max.f32 	%f335, %f334, 0f00000000;
	st.global.f32 	[%rd87+4096], %f335;
	ld.local.v2.f32 	{%f336, %f337}, [%rd90+-384];
	add.f32 	%f338, %f336, %f34;
	max.f32 	%f339, %f338, 0f00000000;
	st.global.f32 	[%rd87+4112], %f339;
	ld.local.v2.f32 	{%f340, %f341}, [%rd90+8];
	add.f32 	%f342, %f340, %f35;
	max.f32 	%f343, %f342, 0f00000000;
	st.global.f32 	[%rd87+4128], %f343;
	ld.local.v2.f32 	{%f344, %f345}, [%rd90+400];
	add.f32 	%f346, %f344, %f36;
	max.f32 	%f347, %f346, 0f00000000;
	st.global.f32 	[%rd87+4144], %f347;
	add.f32 	%f348, %f333, %f33;
	max.f32 	%f349, %f348, 0f00000000;
	st.global.f32 	[%rd87+6144], %f349;
	add.f32 	%f350, %f337, %f34;
	max.f32 	%f351, %f350, 0f00000000;
	st.global.f32 	[%rd87+6160], %f351;
	add.f32 	%f352, %f341, %f35;
	max.f32 	%f353, %f352, 0f00000000;
	st.global.f32 	[%rd87+6176], %f353;
	add.f32 	%f354, %f345, %f36;
	max.f32 	%f355, %f354, 0f00000000;
	st.global.f32 	[%rd87+6192], %f355;
	ld.local.v2.f32 	{%f356, %f357}, [%rd90+-768];
	add.f32 	%f358, %f356, %f33;
	max.f32 	%f359, %f358, 0f00000000;
	st.global.f32 	[%rd87+8192], %f359;
	ld.local.v2.f32 	{%f360, %f361}, [%rd90+-376];
	add.f32 	%f362, %f360, %f34;
	max.f32 	%f363, %f362, 0f00000000;
	st.global.f32 	[%rd87+8208], %f363;
	ld.local.v2.f32 	{%f364, %f365}, [%rd90+16];
	add.f32 	%f366, %f364, %f35;
	max.f32 	%f367, %f366, 0f00000000;
	st.global.f32 	[%rd87+8224], %f367;
	ld.local.v2.f32 	{%f368, %f369}, [%rd90+408];
	add.f32 	%f370, %f368, %f36;
	max.f32 	%f371, %f370, 0f00000000;
	st.global.f32 	[%rd87+8240], %f371;
	add.f32 	%f372, %f357, %f33;
	max.f32 	%f373, %f372, 0f00000000;
	st.global.f32 	[%rd87+10240], %f373;
	add.f32 	%f374, %f361, %f34;
	max.f32 	%f375, %f374, 0f00000000;
	st.global.f32 	[%rd87+10256], %f375;
	add.f32 	%f376, %f365, %f35;
	max.f32 	%f377, %f376, 0f00000000;
	st.global.f32 	[%rd87+10272], %f377;
	add.f32 	%f378, %f369, %f36;
	max.f32 	%f379, %f378, 0f00000000;
	st.global.f32 	[%rd87+10288], %f379;
	ld.local.v2.f32 	{%f380, %f381}, [%rd90+-760];
	add.f32 	%f382, %f380, %f33;
	max.f32 	%f383, %f382, 0f00000000;
	st.global.f32 	[%rd87+12288], %f383;
	ld.local.v2.f32 	{%f384, %f385}, [%rd90+-368];
	add.f32 	%f386, %f384, %f34;
	max.f32 	%f387, %f386, 0f00000000;
	st.global.f32 	[%rd87+12304], %f387;
	ld.local.v2.f32 	{%f388, %f389}, [%rd90+24];
	add.f32 	%f390, %f388, %f35;
	max.f32 	%f391, %f390, 0f00000000;
	st.global.f32 	[%rd87+12320], %f391;
	ld.local.v2.f32 	{%f392, %f393}, [%rd90+416];
	add.f32 	%f394, %f392, %f36;
	max.f32 	%f395, %f394, 0f00000000;
	st.global.f32 	[%rd87+12336], %f395;
	add.f32 	%f396, %f381, %f33;
	max.f32 	%f397, %f396, 0f00000000;
	st.global.f32 	[%rd87+14336], %f397;
	add.f32 	%f398, %f385, %f34;
	max.f32 	%f399, %f398, 0f00000000;
	st.global.f32 	[%rd87+14352], %f399;
	add.f32 	%f400, %f389, %f35;
	max.f32 	%f401, %f400, 0f00000000;
	st.global.f32 	[%rd87+14368], %f401;
	add.f32 	%f402, %f393, %f36;
	max.f32 	%f403, %f402, 0f00000000;
	st.global.f32 	[%rd87+14384], %f403;
	ld.local.v2.f32 	{%f404, %f405}, [%rd90+-752];
	add.f32 	%f406, %f404, %f33;
	max.f32 	%f407, %f406, 0f00000000;
	st.global.f32 	[%rd87+16384], %f407;
	ld.local.v2.f32 	{%f408, %f409}, [%rd90+-360];
	add.f32 	%f410, %f408, %f34;
	max.f32 	%f411, %f410, 0f00000000;
	st.global.f32 	[%rd87+16400], %f411;
	ld.local.v2.f32 	{%f412, %f413}, [%rd90+32];
	add.f32 	%f414, %f412, %f35;
	max.f32 	%f415, %f414, 0f00000000;
	st.global.f32 	[%rd87+16416], %f415;
	ld.local.v2.f32 	{%f416, %f417}, [%rd90+424];
	add.f32 	%f418, %f416, %f36;
	max.f32 	%f419, %f418, 0f00000000;
	st.global.f32 	[%rd87+16432], %f419;
	add.f32 	%f420, %f405, %f33;
	max.f32 	%f421, %f420, 0f00000000;
	st.global.f32 	[%rd87+18432], %f421;
	add.f32 	%f422, %f409, %f34;
	max.f32 	%f423, %f422, 0f00000000;
	st.global.f32 	[%rd87+18448], %f423;
	add.f32 	%f424, %f413, %f35;
	max.f32 	%f425, %f424, 0f00000000;
	st.global.f32 	[%rd87+18464], %f425;
	add.f32 	%f426, %f417, %f36;
	max.f32 	%f427, %f426, 0f00000000;
	st.global.f32 	[%rd87+18480], %f427;
	ld.local.v2.f32 	{%f428, %f429}, [%rd90+-744];
	add.f32 	%f430, %f428, %f33;
	max.f32 	%f431, %f430, 0f00000000;
	st.global.f32 	[%rd87+20480], %f431;
	ld.local.v2.f32 	{%f432, %f433}, [%rd90+-352];
	add.f32 	%f434, %f432, %f34;
	max.f32 	%f435, %f434, 0f00000000;
	st.global.f32 	[%rd87+20496], %f435;
	ld.local.v2.f32 	{%f436, %f437}, [%rd90+40];
	add.f32 	%f438, %f436, %f35;
	max.f32 	%f439, %f438, 0f00000000;
	st.global.f32 	[%rd87+20512], %f439;
	ld.local.v2.f32 	{%f440, %f441}, [%rd90+432];
	add.f32 	%f442, %f440, %f36;
	max.f32 	%f443, %f442, 0f00000000;
	st.global.f32 	[%rd87+20528], %f443;
	add.f32 	%f444, %f429, %f33;
	max.f32 	%f445, %f444, 0f00000000;
	st.global.f32 	[%rd87+22528], %f445;
	add.f32 	%f446, %f433, %f34;
	max.f32 	%f447, %f446, 0f00000000;
	st.global.f32 	[%rd87+22544], %f447;
	add.f32 	%f448, %f437, %f35;
	max.f32 	%f449, %f448, 0f00000000;
	st.global.f32 	[%rd87+22560], %f449;
	add.f32 	%f450, %f441, %f36;
	max.f32 	%f451, %f450, 0f00000000;
	st.global.f32 	[%rd87+22576], %f451;
	ld.local.v2.f32 	{%f452, %f453}, [%rd90+-736];
	add.f32 	%f454, %f452, %f33;
	max.f32 	%f455, %f454, 0f00000000;
	st.global.f32 	[%rd87+24576], %f455;
	ld.local.v2.f32 	{%f456, %f457}, [%rd90+-344];
	add.f32 	%f458, %f456, %f34;
	max.f32 	%f459, %f458, 0f00000000;
	st.global.f32 	[%rd87+24592], %f459;
	ld.local.v2.f32 	{%f460, %f461}, [%rd90+48];
	add.f32 	%f462, %f460, %f35;
	max.f32 	%f463, %f462, 0f00000000;
	st.global.f32 	[%rd87+24608], %f463;
	ld.local.v2.f32 	{%f464, %f465}, [%rd90+440];
	add.f32 	%f466, %f464, %f36;
	max.f32 	%f467, %f466, 0f00000000;
	st.global.f32 	[%rd87+24624], %f467;
	add.f32 	%f468, %f453, %f33;
	max.f32 	%f469, %f468, 0f00000000;
	st.global.f32 	[%rd87+26624], %f469;
	add.f32 	%f470, %f457, %f34;
	max.f32 	%f471, %f470, 0f00000000;
	st.global.f32 	[%rd87+26640], %f471;
	add.f32 	%f472, %f461, %f35;
	max.f32 	%f473, %f472, 0f00000000;
	st.global.f32 	[%rd87+26656], %f473;
	add.f32 	%f474, %f465, %f36;
	max.f32 	%f475, %f474, 0f00000000;
	st.global.f32 	[%rd87+26672], %f475;
	add.s32 	%r307, %r307, 1;
	add.s32 	%r306, %r306, 7168;
	add.s64 	%rd90, %rd90, 56;
	setp.ne.s32 	%p30, %r307, 7;
	@%p30 bra 	$L__BB0_47;
	ret;

}


// ===== COMPILED SASS (sm_100) =====

	.target	sm_100

	.elftype	@"ET_EXEC"


//--------------------- .note.nv.tkinfo           --------------------------
	.section	.note.nv.tkinfo,"",@"SHT_NOTE"
	.sectionflags	@"SHF_NOTE_NV_TKINFO"
	.tkinfo
        /*0018*/ 	.word	0x00000002
        /*0030*/ 	.string	""
        /*0030*/ 	.string	"ptxas"
        /*0030*/ 	.string	"Cuda compilation tools, release 13.0, V13.0.88"
        /*0030*/ 	.string	"Build cuda_13.0.r13.0/compiler.36424714_0"
        /*0030*/ 	.string	"-arch sm_100 -m 64 "



//--------------------- .note.nv.cuinfo           --------------------------
	.section	.note.nv.cuinfo,"",@"SHT_NOTE"
	.sectionflags	@"SHF_NOTE_NV_CUINFO"
        /*0018*/ 	.short	0x0002
        /*001a*/ 	.short	0x0064
        /*001c*/ 	.short	0x0082
	.zero		2


//--------------------- .nv.info                  --------------------------
	.section	.nv.info,"",@"SHT_CUDA_INFO"
	.align	4


	//----- nvinfo : EIATTR_REGCOUNT
	.align		4
        /*0000*/ 	.byte	0x04, 0x2f
        /*0002*/ 	.short	(.L_1 - .L_0)
	.align		4
.L_0:
        /*0004*/ 	.word	index@(my_kernel_kernel0)
        /*0008*/ 	.word	0x00000038


	//----- nvinfo : EIATTR_FRAME_SIZE
	.align		4
.L_1:
        /*000c*/ 	.byte	0x04, 0x11
        /*000e*/ 	.short	(.L_3 - .L_2)
	.align		4
.L_2:
        /*0010*/ 	.word	index@(my_kernel_kernel0)
        /*0014*/ 	.word	0x00000620


	//----- nvinfo : EIATTR_MIN_STACK_SIZE
	.align		4
.L_3:
        /*0018*/ 	.byte	0x04, 0x12
        /*001a*/ 	.short	(.L_5 - .L_4)
	.align		4
.L_4:
        /*001c*/ 	.word	index@(my_kernel_kernel0)
        /*0020*/ 	.word	0x00000620
.L_5:


//--------------------- .nv.compat                --------------------------
	.section	.nv.compat,"",@"SHT_CUDA_COMPAT_INFO"
	.align	4
        /*0000*/ 	.byte	0x02, 0x09, 0x00, 0x00, 0x02, 0x02, 0x01, 0x00, 0x02, 0x05, 0x05, 0x00, 0x03, 0x07, 0x01, 0x01
        /*0010*/ 	.byte	0x02, 0x03, 0x00, 0x00, 0x02, 0x06, 0x01, 0x00, 0x04, 0x0b, 0x08, 0x00, 0x09, 0x00, 0x00, 0x00
        /*0020*/ 	.byte	0x00, 0x00, 0x00, 0x00


//--------------------- .nv.info.my_kernel_kernel0 --------------------------
	.section	.nv.info.my_kernel_kernel0,"",@"SHT_CUDA_INFO"
	.sectionflags	@""
	.align	4


	//----- nvinfo : EIATTR_CUDA_API_VERSION
	.align		4
        /*0000*/ 	.byte	0x04, 0x37
        /*0002*/ 	.short	(.L_7 - .L_6)
.L_6:
        /*0004*/ 	.word	0x00000082


	//----- nvinfo : EIATTR_KPARAM_INFO
	.align		4
.L_7:
        /*0008*/ 	.byte	0x04, 0x17
        /*000a*/ 	.short	(.L_9 - .L_8)
.L_8:
        /*000c*/ 	.word	0x00000000
        /*0010*/ 	.short	0x0003
        /*0012*/ 	.short	0x0018
        /*0014*/ 	.byte	0x00, 0xf5, 0x21, 0x00


	//----- nvinfo : EIATTR_KPARAM_INFO
	.align		4
.L_9:
        /*0018*/ 	.byte	0x04, 0x17
        /*001a*/ 	.short	(.L_11 - .L_10)
.L_10:
        /*001c*/ 	.word	0x00000000
        /*0020*/ 	.short	0x0002
        /*0022*/ 	.short	0x0010
        /*0024*/ 	.byte	0x00, 0xf5, 0x21, 0x00


	//----- nvinfo : EIATTR_KPARAM_INFO
	.align		4
.L_11:
        /*0028*/ 	.byte	0x04, 0x17
        /*002a*/ 	.short	(.L_13 - .L_12)
.L_12:
        /*002c*/ 	.word	0x00000000
        /*0030*/ 	.short	0x0001
        /*0032*/ 	.short	0x0008
        /*0034*/ 	.byte	0x00, 0xf5, 0x21, 0x00


	//----- nvinfo : EIATTR_KPARAM_INFO
	.align		4
.L_13:
        /*0038*/ 	.byte	0x04, 0x17
        /*003a*/ 	.short	(.L_15 - .L_14)
.L_14:
        /*003c*/ 	.word	0x00000000
        /*0040*/ 	.short	0x0000
        /*0042*/ 	.short	0x0000
        /*0044*/ 	.byte	0x00, 0xf5, 0x21, 0x00


	//----- nvinfo : EIATTR_SPARSE_MMA_MASK
	.align		4
.L_15:
        /*0048*/ 	.byte	0x03, 0x50
        /*004a*/ 	.short	0x0000


	//----- nvinfo : EIATTR_MAXREG_COUNT
	.align		4
        /*004c*/ 	.byte	0x03, 0x1b
        /*004e*/ 	.short	0x00ff


	//----- nvinfo : EIATTR_NUM_BARRIERS
	.align		4
        /*0050*/ 	.byte	0x02, 0x4c
        /*0052*/ 	.byte	0x01
	.zero		1


	//----- nvinfo : EIATTR_MERCURY_ISA_VERSION
	.align		4
        /*0054*/ 	.byte	0x03, 0x5f
        /*0056*/ 	.short	0x0101


	//----- nvinfo : EIATTR_VRC_CTA_INIT_COUNT
	.align		4
        /*0058*/ 	.byte	0x02, 0x4a
	.zero		1
	.zero		1


	//----- nvinfo : EIATTR_EXIT_INSTR_OFFSETS
	.align		4
        /*005c*/ 	.byte	0x04, 0x1c
        /*005e*/ 	.short	(.L_17 - .L_16)


	//   ....[0]....
.L_16:
        /*0060*/ 	.word	0x00008480


	//----- nvinfo : EIATTR_CRS_STACK_SIZE
	.align		4
.L_17:
        /*0064*/ 	.byte	0x04, 0x1e
        /*0066*/ 	.short	(.L_19 - .L_18)
.L_18:
        /*0068*/ 	.word	0x00000000


	//----- nvinfo : EIATTR_CBANK_PARAM_SIZE
	.align		4
.L_19:
        /*006c*/ 	.byte	0x03, 0x19
        /*006e*/ 	.short	0x0020


	//----- nvinfo : EIATTR_PARAM_CBANK
	.align		4
        /*0070*/ 	.byte	0x04, 0x0a
        /*0072*/ 	.short	(.L_21 - .L_20)
	.align		4
.L_20:
        /*0074*/ 	.word	index@(.nv.constant0.my_kernel_kernel0)
        /*0078*/ 	.short	0x0380
        /*007a*/ 	.short	0x0020


	//----- nvinfo : EIATTR_SW_WAR
	.align		4
.L_21:
        /*007c*/ 	.byte	0x04, 0x36
        /*007e*/ 	.short	(.L_23 - .L_22)
.L_22:
        /*0080*/ 	.word	0x00000008
.L_23:


//--------------------- .nv.callgraph             --------------------------
	.section	.nv.callgraph,"",@"SHT_CUDA_CALLGRAPH"
	.align	4
	.sectionentsize	8
	.align		4
        /*0000*/ 	.word	0x00000000
	.align		4
        /*0004*/ 	.word	0xffffffff
	.align		4
        /*0008*/ 	.word	0x00000000
	.align		4
        /*000c*/ 	.word	0xfffffffe
	.align		4
        /*0010*/ 	.word	0x00000000
	.align		4
        /*0014*/ 	.word	0xfffffffd
	.align		4
        /*0018*/ 	.word	0x00000000
	.align		4
        /*001c*/ 	.word	0xfffffffc


//--------------------- .text.my_kernel_kernel0   --------------------------
	.section	.text.my_kernel_kernel0,"ax",@progbits
	.align	128
        .global         my_kernel_kernel0
        .type           my_kernel_kernel0,@function
        .size           my_kernel_kernel0,(.L_x_29 - my_kernel_kernel0)
        .other          my_kernel_kernel0,@"STO_CUDA_ENTRY STV_DEFAULT"
my_kernel_kernel0:
.text.my_kernel_kernel0:
[----:B------:R-:W0:Y:S01]  /*0000*/  LDC R1, c[0x0][0x37c] ;  /* 0x0000df00ff017b82 */ /* 0x000e220000000800 */
[----:B------:R-:W1:Y:S01]  /*0010*/  S2R R6, SR_TID.X ;  /* 0x0000000000067919 */ /* 0x000e620000002100 */
[----:B0-----:R-:W-:-:S06]  /*0020*/  IADD3 R1, PT, PT, R1, -0x620, RZ ;  /* 0xfffff9e001017810 */ /* 0x001fcc0007ffe0ff */
[----:B------:R-:W0:Y:S01]  /*0030*/  S2UR UR7, SR_CTAID.X ;  /* 0x00000000000779c3 */ /* 0x000e220000002500 */
[----:B------:R-:W2:Y:S01]  /*0040*/  LDCU.64 UR10, c[0x0][0x358] ;  /* 0x00006b00ff0a77ac */ /* 0x000ea20008000a00 */
[C---:B------:R-:W-:Y:S01]  /*0050*/  R2UR UR6, R1.reuse ;  /* 0x00000000010672ca */ /* 0x040fe200000e0000 */
[----:B------:R3:W-:Y:S01]  /*0060*/  STL.128 [R1], RZ ;  /* 0x000000ff01007387 */ /* 0x0007e20000100c00 */
[----:B------:R-:W-:Y:S01]  /*0070*/  R2UR UR14, R1 ;  /* 0x00000000010e72ca */ /* 0x000fe200000e0000 */
[----:B------:R-:W-:Y:S02]  /*0080*/  UMOV UR4, URZ ;  /* 0x000000ff00047c82 */ /* 0x000fe40008000000 */
[----:B------:R3:W-:Y:S04]  /*0090*/  STL.128 [R1+0x310], RZ ;  /* 0x000310ff01007387 */ /* 0x0007e80000100c00 */
[----:B------:R3:W-:Y:S04]  /*00a0*/  STL.128 [R1+0x190], RZ ;  /* 0x000190ff01007387 */ /* 0x0007e80000100c00 */
[----:B------:R3:W-:Y:S01]  /*00b0*/  STL.128 [R1+0x4a0], RZ ;  /* 0x0004a0ff01007387 */ /* 0x0007e20000100c00 */
[----:B------:R-:W-:-:S03]  /*00c0*/  UIADD3 UR6, UPT, UPT, UR6, 0x310, URZ ;  /* 0x0000031006067890 */ /* 0x000fc6000fffe0ff */
[----:B------:R3:W-:Y:S04]  /*00d0*/  STL.128 [R1+0x10], RZ ;  /* 0x000010ff01007387 */ /* 0x0007e80000100c00 */
[----:B------:R3:W-:Y:S01]  /*00e0*/  STL.128 [R1+0x320], RZ ;  /* 0x000320ff01007387 */ /* 0x0007e20000100c00 */
[----:B0-----:R-:W-:-:S03]  /*00f0*/  USHF.L.U32 UR7, UR7, 0x4, URZ ;  /* 0x0000000407077899 */ /* 0x001fc600080006ff */
[----:B------:R3:W-:Y:S01]  /*0100*/  STL.128 [R1+0x1a0], RZ ;  /* 0x0001a0ff01007387 */ /* 0x0007e20000100c00 */
[C---:B-1----:R-:W-:Y:S02]  /*0110*/  IADD3 R4, PT, PT, R6.reuse, 0x88, RZ ;  /* 0x0000008806047810 */ /* 0x042fe40007ffe0ff */
[C---:B------:R-:W-:Y:S01]  /*0120*/  SHF.L.U32 R0, R6.reuse, 0x5, RZ ;  /* 0x0000000506007819 */ /* 0x040fe200000006ff */
[----:B------:R3:W-:Y:S01]  /*0130*/  STL.128 [R1+0x4b0], RZ ;  /* 0x0004b0ff01007387 */ /* 0x0007e20000100c00 */
[----:B------:R-:W-:Y:S02]  /*0140*/  IADD3 R2, PT, PT, R6, 0x18, RZ ;  /* 0x0000001806027810 */ /* 0x000fe40007ffe0ff */
[----:B------:R-:W-:Y:S01]  /*0150*/  SHF.R.U32.HI R38, RZ, 0x6, R4 ;  /* 0x00000006ff267819 */ /* 0x000fe20000011604 */
[----:B------:R3:W-:Y:S01]  /*0160*/  STL.128 [R1+0x20], RZ ;  /* 0x000020ff01007387 */ /* 0x0007e20000100c00 */
[C---:B------:R-:W-:Y:S02]  /*0170*/  IADD3 R5, PT, PT, R0.reuse, 0x100, RZ ;  /* 0x0000010000057810 */ /* 0x040fe40007ffe0ff */
[----:B------:R-:W-:Y:S01]  /*0180*/  LOP3.LUT R4, R0, 0x600, RZ, 0xc0, !PT ;  /* 0x0000060000047812 */ /* 0x000fe200078ec0ff */
[----:B------:R3:W-:Y:S01]  /*0190*/  STL.128 [R1+0x330], RZ ;  /* 0x000330ff01007387 */ /* 0x0007e20000100c00 */
[----:B------:R-:W-:-:S02]  /*01a0*/  IADD3 R7, PT, PT, R6, 0x90, RZ ;  /* 0x0000009006077810 */ /* 0x000fc40007ffe0ff */
[C---:B------:R-:W-:Y:S01]  /*01b0*/  IADD3 R8, PT, PT, R6.reuse, 0x98, RZ ;  /* 0x0000009806087810 */ /* 0x040fe20007ffe0ff */
[----:B------:R3:W-:Y:S01]  /*01c0*/  STL.128 [R1+0x1b0], RZ ;  /* 0x0001b0ff01007387 */ /* 0x0007e20000100c00 */
[----:B------:R-:W-:Y:S02]  /*01d0*/  IADD3 R3, PT, PT, R6, 0x28, RZ ;  /* 0x0000002806037810 */ /* 0x000fe40007ffe0ff */
[----:B------:R-:W-:Y:S01]  /*01e0*/  IADD3 R0, PT, PT, R0, 0x200, RZ ;  /* 0x0000020000007810 */ /* 0x000fe20007ffe0ff */
[----:B------:R3:W-:Y:S01]  /*01f0*/  STL.128 [R1+0x4c0], RZ ;  /* 0x0004c0ff01007387 */ /* 0x0007e20000100c00 */
[----:B------:R-:W-:Y:S02]  /*0200*/  SHF.L.U32 R2, R2, 0x5, RZ ;  /* 0x0000000502027819 */ /* 0x000fe400000006ff */
[C---:B------:R-:W-:Y:S01]  /*0210*/  IADD3 R10, PT, PT, R6.reuse, 0xa0, RZ ;  /* 0x000000a0060a7810 */ /* 0x040fe20007ffe0ff */
[----:B------:R3:W-:Y:S01]  /*0220*/  STL.128 [R1+0x30], RZ ;  /* 0x000030ff01007387 */ /* 0x0007e20000100c00 */
[----:B------:R-:W-:-:S02]  /*0230*/  IADD3 R11, PT, PT, R6, 0xa8, RZ ;  /* 0x000000a8060b7810 */ /* 0x000fc40007ffe0ff */
[----:B------:R-:W-:Y:S01]  /*0240*/  SHF.R.U32.HI R7, RZ, 0x6, R7 ;  /* 0x00000006ff077819 */ /* 0x000fe20000011607 */
[----:B------:R3:W-:Y:S01]  /*0250*/  STL.128 [R1+0x340], RZ ;  /* 0x000340ff01007387 */ /* 0x0007e20000100c00 */
[----:B------:R-:W-:Y:S02]  /*0260*/  SHF.R.U32.HI R9, RZ, 0x6, R8 ;  /* 0x00000006ff097819 */ /* 0x000fe40000011608 */
[----:B------:R-:W-:Y:S01]  /*0270*/  SHF.L.U32 R3, R3, 0x5, RZ ;  /* 0x0000000503037819 */ /* 0x000fe200000006ff */
[----:B------:R3:W-:Y:S01]  /*0280*/  STL.128 [R1+0x1c0], RZ ;  /* 0x0001c0ff01007387 */ /* 0x0007e20000100c00 */
[----:B------:R-:W-:Y:S02]  /*0290*/  LOP3.LUT R0, R0, 0x600, RZ, 0xc0, !PT ;  /* 0x0000060000007812 */ /* 0x000fe400078ec0ff */
[----:B------:R-:W-:Y:S01]  /*02a0*/  LOP3.LUT R2, R2, 0x600, RZ, 0xc0, !PT ;  /* 0x0000060002027812 */ /* 0x000fe200078ec0ff */
[----:B------:R3:W-:Y:S01]  /*02b0*/  STL.128 [R1+0x4d0], RZ ;  /* 0x0004d0ff01007387 */ /* 0x0007e20000100c00 */
[----:B------:R-:W-:Y:S01]  /*02c0*/  SHF.R.U32.HI R35, RZ, 0x6, R10 ;  /* 0x00000006ff237819 */ /* 0x000fe2000001160a */
[----:B------:R-:W-:Y:S01]  /*02d0*/  IMAD R37, R7, 0x6000, R0 ;  /* 0x0000600007257824 */ /* 0x000fe200078e0200 */
[----:B------:R-:W-:Y:S01]  /*02e0*/  SHF.R.U32.HI R34, RZ, 0x6, R11 ;  /* 0x00000006ff227819 */ /* 0x000fe2000001160b */
[----:B------:R3:W-:Y:S01]  /*02f0*/  STL.128 [R1+0x40], RZ ;  /* 0x000040ff01007387 */ /* 0x0007e20000100c00 */
[----:B------:R-:W-:Y:S01]  /*0300*/  LOP3.LUT R5, R5, 0x600, RZ, 0xc0, !PT ;  /* 0x0000060005057812 */ /* 0x000fe200078ec0ff */
[----:B------:R-:W-:Y:S01]  /*0310*/  IMAD R36, R9, 0x6000, R2 ;  /* 0x0000600009247824 */ /* 0x000fe200078e0202 */
[----:B------:R-:W-:Y:S01]  /*0320*/  LOP3.LUT R4, R4, 0x400, RZ, 0x3c, !PT ;  /* 0x0000040004047812 */ /* 0x000fe200078e3cff */
[----:B------:R3:W-:Y:S01]  /*0330*/  STL.128 [R1+0x350], RZ ;  /* 0x000350ff01007387 */ /* 0x0007e20000100c00 */
[----:B------:R-:W-:Y:S01]  /*0340*/  LOP3.LUT R3, R3, 0x600, RZ, 0xc0, !PT ;  /* 0x0000060003037812 */ /* 0x000fe200078ec0ff */
[----:B------:R-:W-:Y:S01]  /*0350*/  IMAD R38, R38, 0x6000, R5 ;  /* 0x0000600026267824 */ /* 0x000fe200078e0205 */
[C---:B------:R-:W-:Y:S01]  /*0360*/  IADD3 R0, PT, PT, R6.reuse, 0x30, RZ ;  /* 0x0000003006007810 */ /* 0x040fe20007ffe0ff */
[----:B------:R3:W-:Y:S01]  /*0370*/  STL.128 [R1+0x1d0], RZ ;  /* 0x0001d0ff01007387 */ /* 0x0007e20000100c00 */
[C---:B------:R-:W-:Y:S01]  /*0380*/  IADD3 R2, PT, PT, R6.reuse, 0x38, RZ ;  /* 0x0000003806027810 */ /* 0x040fe20007ffe0ff */
[----:B------:R-:W-:Y:S01]  /*0390*/  IMAD R35, R35, 0x6000, R4 ;  /* 0x0000600023237824 */ /* 0x000fe200078e0204 */
[----:B------:R-:W-:Y:S01]  /*03a0*/  IADD3 R5, PT, PT, R6, 0xb0, RZ ;  /* 0x000000b006057810 */ /* 0x000fe20007ffe0ff */
[----:B------:R3:W-:Y:S01]  /*03b0*/  STL.128 [R1+0x4e0], RZ ;  /* 0x0004e0ff01007387 */ /* 0x0007e20000100c00 */
[----:B------:R-:W-:Y:S01]  /*03c0*/  IMAD R34, R34, 0x6000, R3 ;  /* 0x0000600022227824 */ /* 0x000fe200078e0203 */
[----:B------:R-:W-:-:S02]  /*03d0*/  IADD3 R3, PT, PT, R6, 0x70, RZ ;  /* 0x0000007006037810 */ /* 0x000fc40007ffe0ff */
[----:B------:R3:W-:Y:S01]  /*03e0*/  STL.128 [R1+0x50], RZ ;  /* 0x000050ff01007387 */ /* 0x0007e20000100c00 */
[C---:B------:R-:W-:Y:S02]  /*03f0*/  IADD3 R4, PT, PT, R6.reuse, 0x78, RZ ;  /* 0x0000007806047810 */ /* 0x040fe40007ffe0ff */
[----:B------:R-:W-:Y:S01]  /*0400*/  IADD3 R7, PT, PT, R6, 0xb8, RZ ;  /* 0x000000b806077810 */ /* 0x000fe20007ffe0ff */
[----:B------:R3:W-:Y:S01]  /*0410*/  STL.128 [R1+0x360], RZ ;  /* 0x000360ff01007387 */ /* 0x0007e20000100c00 */
[----:B------:R-:W-:Y:S02]  /*0420*/  SHF.L.U32 R0, R0, 0x5, RZ ;  /* 0x0000000500007819 */ /* 0x000fe400000006ff */
[----:B------:R-:W-:Y:S01]  /*0430*/  SHF.L.U32 R2, R2, 0x5, RZ ;  /* 0x0000000502027819 */ /* 0x000fe200000006ff */
[----:B------:R3:W-:Y:S01]  /*0440*/  STL.128 [R1+0x1e0], RZ ;  /* 0x0001e0ff01007387 */ /* 0x0007e20000100c00 */
[----:B------:R-:W-:Y:S02]  /*0450*/  SHF.R.U32.HI R3, RZ, 0x6, R3 ;  /* 0x00000006ff037819 */ /* 0x000fe40000011603 */
[----:B------:R-:W-:Y:S01]  /*0460*/  SHF.R.U32.HI R5, RZ, 0x6, R5 ;  /* 0x00000006ff057819 */ /* 0x000fe20000011605 */
[----:B------:R3:W-:Y:S01]  /*0470*/  STL.128 [R1+0x4f0], RZ ;  /* 0x0004f0ff01007387 */ /* 0x0007e20000100c00 */
[----:B------:R-:W-:-:S02]  /*0480*/  LOP3.LUT R0, R0, 0x600, RZ, 0xc0, !PT ;  /* 0x0000060000007812 */ /* 0x000fc400078ec0ff */
[----:B------:R-:W-:Y:S01]  /*0490*/  SHF.R.U32.HI R39, RZ, 0x6, R4 ;  /* 0x00000006ff277819 */ /* 0x000fe20000011604 */
[----:B------:R3:W-:Y:S01]  /*04a0*/  STL.128 [R1+0x60], RZ ;  /* 0x000060ff01007387 */ /* 0x0007e20000100c00 */
[----:B------:R-:W-:Y:S01]  /*04b0*/  LOP3.LUT R2, R2, 0x600, RZ, 0xc0, !PT ;  /* 0x0000060002027812 */ /* 0x000fe200078ec0ff */
[--C-:B------:R-:W-:Y:S01]  /*04c0*/  IMAD R40, R3, 0x6000, R0.reuse ;  /* 0x0000600003287824 */ /* 0x100fe200078e0200 */
[----:B------:R-:W-:Y:S01]  /*04d0*/  SHF.R.U32.HI R7, RZ, 0x6, R7 ;  /* 0x00000006ff077819 */ /* 0x000fe20000011607 */
[----:B------:R3:W-:Y:S01]  /*04e0*/  STL.128 [R1+0x370], RZ ;  /* 0x000370ff01007387 */ /* 0x0007e20000100c00 */
[----:B------:R-:W-:Y:S01]  /*04f0*/  IMAD R28, R5, 0x6000, R0 ;  /* 0x00006000051c7824 */ /* 0x000fe200078e0200 */
[----:B------:R-:W-:Y:S01]  /*0500*/  SHF.R.U32.HI R42, RZ, 0x2, R6 ;  /* 0x00000002ff2a7819 */ /* 0x000fe20000011606 */
[--C-:B------:R-:W-:Y:S01]  /*0510*/  IMAD R39, R39, 0x6000, R2.reuse ;  /* 0x0000600027277824 */ /* 0x100fe200078e0202 */
[----:B------:R3:W-:Y:S01]  /*0520*/  STL.128 [R1+0x1f0], RZ ;  /* 0x0001f0ff01007387 */ /* 0x0007e20000100c00 */
[----:B------:R-:W-:Y:S01]  /*0530*/  IMAD R26, R7, 0x6000, R2 ;  /* 0x00006000071a7824 */ /* 0x000fe200078e0202 */
[----:B------:R-:W-:-:S02]  /*0540*/  LOP3.LUT R41, R6, 0x3, RZ, 0xc0, !PT ;  /* 0x0000000306297812 */ /* 0x000fc400078ec0ff */
[----:B------:R3:W-:Y:S04]  /*0550*/  STL.128 [R1+0x500], RZ ;  /* 0x000500ff01007387 */ /* 0x0007e80000100c00 */
        /* <DEDUP_REMOVED lines=69> */
[----:B--2---:R3:W-:Y:S02]  /*09b0*/  STL.128 [R1+0x610], RZ ;  /* 0x000610ff01007387 */ /* 0x0047e40000100c00 */
.L_x_26:
[----:B-1----:R-:W-:-:S05]  /*09c0*/  UMOV UR5, URZ ;  /* 0x000000ff00057c82 */ /* 0x002fca0008000000 */
.L_x_25:
[----:B------:R-:W-:Y:S01]  /*09d0*/  BAR.SYNC.DEFER_BLOCKING 0x0 ;  /* 0x0000000000007b1d */ /* 0x000fe20000010000 */
[----:B------:R-:W-:Y:S02]  /*09e0*/  IADD3 R0, PT, PT, R41, UR7, RZ ;  /* 0x0000000729007c10 */ /* 0x000fe4000fffe0ff */
[----:B-1----:R-:W-:-:S05]  /*09f0*/  MOV R5, UR5 ;  /* 0x0000000500057c02 */ /* 0x002fca0008000f00 */
[----:B------:R-:W0:Y:S01]  /*0a00*/  LDC.64 R2, c[0x0][0x380] ;  /* 0x0000e000ff027b82 */ /* 0x000e220000000a00 */
[----:B------:R-:W-:Y:S01]  /*0a10*/  LEA R0, R5, R0, 0x2 ;  /* 0x0000000005007211 */ /* 0x000fe200078e10ff */
[----:B------:R-:W-:-:S03]  /*0a20*/  HFMA2 R5, -RZ, RZ, 0, 0 ;  /* 0x00000000ff057431 */ /* 0x000fc600000001ff */
[----:B------:R-:W-:-:S07]  /*0a30*/  IADD3 R0, PT, PT, R0, -0x3a00, RZ ;  /* 0xffffc60000007810 */ /* 0x000fce0007ffe0ff */
.L_x_16:
[----:B------:R-:W-:Y:S01]  /*0a40*/  LEA R4, R5, R42, 0x1 ;  /* 0x0000002a05047211 */ /* 0x000fe200078e08ff */
[----:B------:R-:W-:Y:S03]  /*0a50*/  BSSY.RECONVERGENT B0, `(.L_x_0) ;  /* 0x0000028000007945 */ /* 0x000fe60003800200 */
[----:B------:R-:W-:-:S13]  /*0a60*/  ISETP.GT.U32.AND P0, PT, R4, 0x30e, PT ;  /* 0x0000030e0400780c */ /* 0x000fda0003f04070 */
[----:B-12-4-:R-:W-:Y:S05]  /*0a70*/  @P0 BRA `(.L_x_1) ;  /* 0x0000000000940947 */ /* 0x016fea0003800000 */
[----:B------:R-:W-:-:S04]  /*0a80*/  LEA R11, R5, R6, 0x3 ;  /* 0x00000006050b7211 */ /* 0x000fc800078e18ff */
[----:B------:R-:W-:-:S13]  /*0a90*/  ISETP.GT.U32.AND P0, PT, R11, 0xc3b, PT ;  /* 0x00000c3b0b00780c */ /* 0x000fda0003f04070 */
[----:B------:R-:W-:Y:S05]  /*0aa0*/  @P0 BRA `(.L_x_1) ;  /* 0x0000000000880947 */ /* 0x000fea0003800000 */
[----:B------:R-:W-:Y:S01]  /*0ab0*/  ISETP.GE.U32.AND P0, PT, R4, 0x1b, PT ;  /* 0x0000001b0400780c */ /* 0x000fe20003f06070 */
[----:B------:R-:W-:Y:S01]  /*0ac0*/  BSSY.RECONVERGENT B1, `(.L_x_2) ;  /* 0x000001b000017945 */ /* 0x000fe20003800200 */
[----:B------:R-:W-:-:S11]  /*0ad0*/  MOV R8, RZ ;  /* 0x000000ff00087202 */ /* 0x000fd60000000f00 */
[----:B------:R-:W-:Y:S05]  /*0ae0*/  @!P0 BRA `(.L_x_3) ;  /* 0x0000000000608947 */ /* 0x000fea0003800000 */
[----:B------:R-:W-:-:S05]  /*0af0*/  LOP3.LUT R7, R4, 0xffff, RZ, 0xc0, !PT ;  /* 0x0000ffff04077812 */ /* 0x000fca00078ec0ff */
[----:B------:R-:W-:-:S05]  /*0b00*/  IMAD R7, R7, 0x2f69, RZ ;  /* 0x00002f6907077824 */ /* 0x000fca00078e02ff */
[----:B------:R-:W-:-:S04]  /*0b10*/  SHF.R.U32.HI R7, RZ, 0x10, R7 ;  /* 0x00000010ff077819 */ /* 0x000fc80000011607 */
[----:B------:R-:W-:-:S04]  /*0b20*/  IADD3 R9, PT, PT, RZ, -R7, RZ ;  /* 0x80000007ff097210 */ /* 0x000fc80007ffe0ff */
[----:B------:R-:W-:-:S04]  /*0b30*/  PRMT R9, R9, 0x7710, RZ ;  /* 0x0000771009097816 */ /* 0x000fc800000000ff */
[----:B------:R-:W-:-:S04]  /*0b40*/  IADD3 R9, PT, PT, R4, R9, RZ ;  /* 0x0000000904097210 */ /* 0x000fc80007ffe0ff */
[----:B------:R-:W-:-:S04]  /*0b50*/  LOP3.LUT R10, R9, 0xffff, RZ, 0xc0, !PT ;  /* 0x0000ffff090a7812 */ /* 0x000fc800078ec0ff */
[----:B------:R-:W-:-:S04]  /*0b60*/  LEA.HI R7, R10, R7, RZ, 0x1f ;  /* 0x000000070a077211 */ /* 0x000fc800078ff8ff */
[----:B------:R-:W-:-:S04]  /*0b70*/  LOP3.LUT R7, R7, 0xffff, RZ, 0xc0, !PT ;  /* 0x0000ffff07077812 */ /* 0x000fc800078ec0ff */
[----:B------:R-:W-:-:S04]  /*0b80*/  SHF.R.U32.HI R9, RZ, 0x4, R7 ;  /* 0x00000004ff097819 */ /* 0x000fc80000011607 */
[----:B------:R-:W-:-:S05]  /*0b90*/  PRMT R7, R9, 0x9910, RZ ;  /* 0x0000991009077816 */ /* 0x000fca00000000ff */
[----:B------:R-:W-:-:S05]  /*0ba0*/  IMAD R7, R7, 0x1b, RZ ;  /* 0x0000001b07077824 */ /* 0x000fca00078e02ff */
[----:B------:R-:W-:-:S04]  /*0bb0*/  IADD3 R7, PT, PT, RZ, -R7, RZ ;  /* 0x80000007ff077210 */ /* 0x000fc80007ffe0ff */
[----:B------:R-:W-:-:S04]  /*0bc0*/  PRMT R7, R7, 0x7710, RZ ;  /* 0x0000771007077816 */ /* 0x000fc800000000ff */
[----:B------:R-:W-:-:S04]  /*0bd0*/  IADD3 R7, PT, PT, R4, R7, RZ ;  /* 0x0000000704077210 */ /* 0x000fc80007ffe0ff */
[----:B------:R-:W-:-:S04]  /*0be0*/  LOP3.LUT R10, R7, 0xffff, RZ, 0xc0, !PT ;  /* 0x0000ffff070a7812 */ /* 0x000fc800078ec0ff */
[----:B------:R-:W-:-:S13]  /*0bf0*/  LOP3.LUT P0, RZ, R10, UR4, RZ, 0xfc, !PT ;  /* 0x000000040aff7c12 */ /* 0x000fda000f80fcff */
[----:B------:R-:W-:Y:S05]  /*0c00*/  @!P0 BRA `(.L_x_3) ;  /* 0x0000000000188947 */ /* 0x000fea0003800000 */
[----:B------:R-:W-:-:S05]  /*0c10*/  LOP3.LUT R7, R9, 0xffff, RZ, 0xc0, !PT ;  /* 0x0000ffff09077812 */ /* 0x000fca00078ec0ff */
[----:B------:R-:W-:Y:S01]  /*0c20*/  IMAD R8, R7, 0x3800, R0 ;  /* 0x0000380007087824 */ /* 0x000fe200078e0200 */
[----:B------:R-:W-:-:S04]  /*0c30*/  IADD3 R7, PT, PT, R10, UR4, RZ ;  /* 0x000000040a077c10 */ /* 0x000fc8000fffe0ff */
[----:B------:R-:W-:-:S05]  /*0c40*/  LEA R7, R7, R8, 0x9 ;  /* 0x0000000807077211 */ /* 0x000fca00078e48ff */
[----:B0-----:R-:W-:-:S06]  /*0c50*/  IMAD.WIDE R8, R7, 0x4, R2 ;  /* 0x0000000407087825 */ /* 0x001fcc00078e0202 */
[----:B------:R1:W5:Y:S02]  /*0c60*/  LDG.E.CONSTANT R8, desc[UR10][R8.64] ;  /* 0x0000000a08087981 */ /* 0x000364000c1e9900 */
.L_x_3:
[----:B------:R-:W-:Y:S05]  /*0c70*/  BSYNC.RECONVERGENT B1 ;  /* 0x0000000000017941 */ /* 0x000fea0003800200 */
.L_x_2:
[----:B------:R-:W2:Y:S01]  /*0c80*/  S2UR UR9, SR_CgaCtaId ;  /* 0x00000000000979c3 */ /* 0x000ea20000008800 */
[----:B------:R-:W-:Y:S02]  /*0c90*/  UMOV UR8, 0x400 ;  /* 0x0000040000087882 */ /* 0x000fe40000000000 */
[----:B--2---:R-:W-:-:S06]  /*0ca0*/  ULEA UR8, UR9, UR8, 0x18 ;  /* 0x0000000809087291 */ /* 0x004fcc000f8ec0ff */
[----:B------:R-:W-:-:S05]  /*0cb0*/  LEA R7, R11, UR8, 0x2 ;  /* 0x000000080b077c11 */ /* 0x000fca000f8e10ff */
[----:B-----5:R2:W-:Y:S02]  /*0cc0*/  STS [R7], R8 ;  /* 0x0000000807007388 */ /* 0x0205e40000000800 */
.L_x_1:
[----:B------:R-:W-:Y:S05]  /*0cd0*/  BSYNC.RECONVERGENT B0 ;  /* 0x0000000000007941 */ /* 0x000fea0003800200 */
.L_x_0:
[----:B------:R-:W-:Y:S01]  /*0ce0*/  ISETP.GT.U32.AND P0, PT, R4, 0x30c, PT ;  /* 0x0000030c0400780c */ /* 0x000fe20003f04070 */
[----:B------:R-:W-:-:S12]  /*0cf0*/  BSSY.RECONVERGENT B0, `(.L_x_4) ;  /* 0x0000029000007945 */ /* 0x000fd80003800200 */
[----:B------:R-:W-:Y:S05]  /*0d00*/  @P0 BRA `(.L_x_5) ;  /* 0x00000000009c0947 */ /* 0x000fea0003800000 */
[----:B------:R-:W-:-:S04]  /*0d10*/  LEA R12, R5, R6, 0x3 ;  /* 0x00000006050c7211 */ /* 0x000fc800078e18ff */
[----:B--2---:R-:W-:-:S04]  /*0d20*/  IADD3 R7, PT, PT, R12, 0x8, RZ ;  /* 0x000000080c077810 */ /* 0x004fc80007ffe0ff */
[----:B------:R-:W-:-:S13]  /*0d30*/  ISETP.GT.U32.AND P0, PT, R7, 0xc3b, PT ;  /* 0x00000c3b0700780c */ /* 0x000fda0003f04070 */
[----:B------:R-:W-:Y:S05]  /*0d40*/  @P0 BRA `(.L_x_5) ;  /* 0x00000000008c0947 */ /* 0x000fea0003800000 */
[----:B------:R-:W-:Y:S01]  /*0d50*/  ISETP.GE.U32.AND P0, PT, R4, 0x19, PT ;  /* 0x000000190400780c */ /* 0x000fe20003f06070 */
[----:B------:R-:W-:Y:S01]  /*0d60*/  BSSY.RECONVERGENT B1, `(.L_x_6) ;  /* 0x000001c000017945 */ /* 0x000fe20003800200 */
[----:B------:R-:W-:-:S11]  /*0d70*/  HFMA2 R8, -RZ, RZ, 0, 0 ;  /* 0x00000000ff087431 */ /* 0x000fd600000001ff */
[----:B------:R-:W-:Y:S05]  /*0d80*/  @!P0 BRA `(.L_x_7) ;  /* 0x0000000000648947 */ /* 0x000fea0003800000 */
[----:B------:R-:W-:-:S04]  /*0d90*/  IADD3 R7, PT, PT, R4, 0x2, RZ ;  /* 0x0000000204077810 */ /* 0x000fc80007ffe0ff */
[----:B-1----:R-:W-:-:S05]  /*0da0*/  LOP3.LUT R9, R7, 0xffff, RZ, 0xc0, !PT ;  /* 0x0000ffff07097812 */ /* 0x002fca00078ec0ff */
        /* <DEDUP_REMOVED lines=23> */
.L_x_7:
[----:B------:R-:W-:Y:S05]  /*0f20*/  BSYNC.RECONVERGENT B1 ;  /* 0x0000000000017941 */ /* 0x000fea0003800200 */
.L_x_6:
[----:B------:R-:W4:Y:S01]  /*0f30*/  S2UR UR9, SR_CgaCtaId ;  /* 0x00000000000979c3 */ /* 0x000f220000008800 */
[----:B------:R-:W-:Y:S02]  /*0f40*/  UMOV UR8, 0x400 ;  /* 0x0000040000087882 */ /* 0x000fe40000000000 */
[----:B----4-:R-:W-:-:S06]  /*0f50*/  ULEA UR8, UR9, UR8, 0x18 ;  /* 0x0000000809087291 */ /* 0x010fcc000f8ec0ff */
[----:B------:R-:W-:-:S05]  /*0f60*/  LEA R7, R12, UR8, 0x2 ;  /* 0x000000080c077c11 */ /* 0x000fca000f8e10ff */
[----:B-----5:R4:W-:Y:S02]  /*0f70*/  STS [R7+0x20], R8 ;  /* 0x0000200807007388 */ /* 0x0209e40000000800 */
.L_x_5:
[----:B------:R-:W-:Y:S05]  /*0f80*/  BSYNC.RECONVERGENT B0 ;  /* 0x0000000000007941 */ /* 0x000fea0003800200 */
.L_x_4:
[----:B------:R-:W-:Y:S01]  /*0f90*/  ISETP.GT.U32.AND P0, PT, R4, 0x30a, PT ;  /* 0x0000030a0400780c */ /* 0x000fe20003f04070 */
[----:B------:R-:W-:-:S12]  /*0fa0*/  BSSY.RECONVERGENT B0, `(.L_x_8) ;  /* 0x0000029000007945 */ /* 0x000fd80003800200 */
[----:B------:R-:W-:Y:S05]  /*0fb0*/  @P0 BRA `(.L_x_9) ;  /* 0x00000000009c0947 */ /* 0x000fea0003800000 */
[----:B------:R-:W-:-:S04]  /*0fc0*/  LEA R12, R5, R6, 0x3 ;  /* 0x00000006050c7211 */ /* 0x000fc800078e18ff */
[----:B--2-4-:R-:W-:-:S04]  /*0fd0*/  IADD3 R7, PT, PT, R12, 0x10, RZ ;  /* 0x000000100c077810 */ /* 0x014fc80007ffe0ff */
[----:B------:R-:W-:-:S13]  /*0fe0*/  ISETP.GT.U32.AND P0, PT, R7, 0xc3b, PT ;  /* 0x00000c3b0700780c */ /* 0x000fda0003f04070 */
[----:B------:R-:W-:Y:S05]  /*0ff0*/  @P0 BRA `(.L_x_9) ;  /* 0x00000000008c0947 */ /* 0x000fea0003800000 */
[----:B------:R-:W-:Y:S01]  /*1000*/  ISETP.GE.U32.AND P0, PT, R4, 0x17, PT ;  /* 0x000000170400780c */ /* 0x000fe20003f06070 */
[----:B------:R-:W-:Y:S01]  /*1010*/  BSSY.RECONVERGENT B1, `(.L_x_10) ;  /* 0x000001c000017945 */ /* 0x000fe20003800200 */
[----:B------:R-:W-:-:S11]  /*1020*/  MOV R8, RZ ;  /* 0x000000ff00087202 */ /* 0x000fd60000000f00 */
        /* <DEDUP_REMOVED lines=26> */
.L_x_11:
[----:B------:R-:W-:Y:S05]  /*11d0*/  BSYNC.RECONVERGENT B1 ;  /* 0x0000000000017941 */ /* 0x000fea0003800200 */
.L_x_10:
[----:B------:R-:W4:Y:S01]  /*11e0*/  S2UR UR9, SR_CgaCtaId ;  /* 0x00000000000979c3 */ /* 0x000f220000008800 */
[----:B------:R-:W-:Y:S02]  /*11f0*/  UMOV UR8, 0x400 ;  /* 0x0000040000087882 */ /* 0x000fe40000000000 */
[----:B----4-:R-:W-:-:S06]  /*1200*/  ULEA UR8, UR9, UR8, 0x18 ;  /* 0x0000000809087291 */ /* 0x010fcc000f8ec0ff */
[----:B------:R-:W-:-:S05]  /*1210*/  LEA R7, R12, UR8, 0x2 ;  /* 0x000000080c077c11 */ /* 0x000fca000f8e10ff */
[----:B-----5:R4:W-:Y:S02]  /*1220*/  STS [R7+0x40], R8 ;  /* 0x0000400807007388 */ /* 0x0209e40000000800 */
.L_x_9:
[----:B------:R-:W-:Y:S05]  /*1230*/  BSYNC.RECONVERGENT B0 ;  /* 0x0000000000007941 */ /* 0x000fea0003800200 */
.L_x_8:
        /* <DEDUP_REMOVED lines=9> */
[----:B------:R-:W-:-:S11]  /*12d0*/  HFMA2 R8, -RZ, RZ, 0, 0 ;  /* 0x00000000ff087431 */ /* 0x000fd600000001ff */
[----:B------:R-:W-:Y:S05]  /*12e0*/  @!P0 BRA `(.L_x_15) ;  /* 0x0000000000648947 */ /* 0x000fea0003800000 */
[----:B------:R-:W-:-:S04]  /*12f0*/  IADD3 R4, PT, PT, R4, 0x6, RZ ;  /* 0x0000000604047810 */ /* 0x000fc80007ffe0ff */
[----:B------:R-:W-:-:S05]  /*1300*/  LOP3.LUT R7, R4, 0xffff, RZ, 0xc0, !PT ;  /* 0x0000ffff04077812 */ /* 0x000fca00078ec0ff */
[----:B------:R-:W-:-:S05]  /*1310*/  IMAD R7, R7, 0x2f69, RZ ;  /* 0x00002f6907077824 */ /* 0x000fca00078e02ff */
[----:B------:R-:W-:-:S04]  /*1320*/  SHF.R.U32.HI R7, RZ, 0x10, R7 ;  /* 0x00000010ff077819 */ /* 0x000fc80000011607 */
[----:B-1----:R-:W-:-:S04]  /*1330*/  IADD3 R9, PT, PT, RZ, -R7, RZ ;  /* 0x80000007ff097210 */ /* 0x002fc80007ffe0ff */
        /* <DEDUP_REMOVED lines=14> */
[----:B------:R-:W-:Y:S02]  /*1420*/  LOP3.LUT R7, R9, 0xffff, RZ, 0xc0, !PT ;  /* 0x0000ffff09077812 */ /* 0x000fe400078ec0ff */
[----:B------:R-:W-:-:S03]  /*1430*/  IADD3 R4, PT, PT, R4, UR4, RZ ;  /* 0x0000000404047c10 */ /* 0x000fc6000fffe0ff */
[----:B------:R-:W-:-:S05]  /*1440*/  IMAD R7, R7, 0x3800, R0 ;  /* 0x0000380007077824 */ /* 0x000fca00078e0200 */
[----:B------:R-:W-:-:S05]  /*1450*/  LEA R7, R4, R7, 0x9 ;  /* 0x0000000704077211 */ /* 0x000fca00078e48ff */
[----:B0-----:R-:W-:-:S06]  /*1460*/  IMAD.WIDE R8, R7, 0x4, R2 ;  /* 0x0000000407087825 */ /* 0x001fcc00078e0202 */
[----:B------:R2:W5:Y:S02]  /*1470*/  LDG.E.CONSTANT R8, desc[UR10][R8.64] ;  /* 0x0000000a08087981 */ /* 0x000564000c1e9900 */
.L_x_15:
[----:B------:R-:W-:Y:S05]  /*1480*/  BSYNC.RECONVERGENT B1 ;  /* 0x0000000000017941 */ /* 0x000fea0003800200 */
.L_x_14:
[----:B------:R-:W4:Y:S01]  /*1490*/  S2UR UR9, SR_CgaCtaId ;  /* 0x00000000000979c3 */ /* 0x000f220000008800 */
[----:B------:R-:W-:Y:S02]  /*14a0*/  UMOV UR8, 0x400 ;  /* 0x0000040000087882 */ /* 0x000fe40000000000 */
[----:B----4-:R-:W-:-:S06]  /*14b0*/  ULEA UR8, UR9, UR8, 0x18 ;  /* 0x0000000809087291 */ /* 0x010fcc000f8ec0ff */
[----:B------:R-:W-:-:S05]  /*14c0*/  LEA R7, R11, UR8, 0x2 ;  /* 0x000000080b077c11 */ /* 0x000fca000f8e10ff */
[----:B-----5:R4:W-:Y:S02]  /*14d0*/  STS [R7+0x60], R8 ;  /* 0x0000600807007388 */ /* 0x0209e40000000800 */
.L_x_13:
[----:B------:R-:W-:Y:S05]  /*14e0*/  BSYNC.RECONVERGENT B0 ;  /* 0x0000000000007941 */ /* 0x000fea0003800200 */
.L_x_12:
[----:B------:R-:W-:-:S04]  /*14f0*/  IADD3 R5, PT, PT, R5, 0x4, RZ ;  /* 0x0000000405057810 */ /* 0x000fc80007ffe0ff */
[----:B------:R-:W-:-:S13]  /*1500*/  ISETP.NE.AND P0, PT, R5, 0x188, PT ;  /* 0x000001880500780c */ /* 0x000fda0003f05270 */
[----:B------:R-:W-:Y:S05]  /*1510*/  @P0 BRA `(.L_x_16) ;  /* 0xfffffff400480947 */ /* 0x000fea000383ffff */
[C---:B------:R-:W-:Y:S01]  /*1520*/  IADD3 R5, PT, PT, R6.reuse, 0x58, RZ ;  /* 0x0000005806057810 */ /* 0x040fe20007ffe0ff */
[----:B------:R-:W-:Y:S01]  /*1530*/  ULEA UR8, UR4, UR7, 0xd ;  /* 0x0000000704087291 */ /* 0x000fe2000f8e68ff */
[C---:B0-----:R-:W-:Y:S02]  /*1540*/  SHF.L.U32 R2, R6.reuse, 0x5, RZ ;  /* 0x0000000506027819 */ /* 0x041fe400000006ff */
[C---:B------:R-:W-:Y:S01]  /*1550*/  IADD3 R0, PT, PT, R6.reuse, 0x18, RZ ;  /* 0x0000001806007810 */ /* 0x040fe20007ffe0ff */
[----:B------:R-:W-:Y:S01]  /*1560*/  ULEA UR8, UR5, UR8, 0xb ;  /* 0x0000000805087291 */ /* 0x000fe2000f8e58ff */
[----:B------:R-:W-:Y:S02]  /*1570*/  SHF.R.U32.HI R12, RZ, 0x6, R5 ;  /* 0x00000006ff0c7819 */ /* 0x000fe40000011605 */
[----:B------:R-:W-:Y:S02]  /*1580*/  IADD3 R3, PT, PT, R6, 0x48, RZ ;  /* 0x0000004806037810 */ /* 0x000fe40007ffe0ff */
[----:B------:R-:W-:-:S02]  /*1590*/  IADD3 R5, PT, PT, R2, 0x100, RZ ;  /* 0x0000010002057810 */ /* 0x000fc40007ffe0ff */
[----:B------:R-:W-:Y:S02]  /*15a0*/  SHF.R.U32.HI R4, RZ, 0x6, R0 ;  /* 0x00000006ff047819 */ /* 0x000fe40000011600 */
[----:B------:R-:W-:Y:S02]  /*15b0*/  SHF.L.U32 R0, R0, 0x5, RZ ;  /* 0x0000000500007819 */ /* 0x000fe400000006ff */
[----:B--2-4-:R-:W-:Y:S02]  /*15c0*/  SHF.R.U32.HI R8, RZ, 0x6, R3 ;  /* 0x00000006ff087819 */ /* 0x014fe40000011603 */
[----:B------:R-:W-:Y:S02]  /*15d0*/  LOP3.LUT R5, R5, 0x600, RZ, 0xc0, !PT ;  /* 0x0000060005057812 */ /* 0x000fe400078ec0ff */
[----:B-1----:R-:W-:Y:S02]  /*15e0*/  IADD3 R9, PT, PT, R6, 0x50, RZ ;  /* 0x0000005006097810 */ /* 0x002fe40007ffe0ff */
[----:B------:R-:W-:Y:S01]  /*15f0*/  IADD3 R7, PT, PT, R2, 0x200, RZ ;  /* 0x0000020002077810 */ /* 0x000fe20007ffe0ff */
[----:B------:R-:W-:Y:S01]  /*1600*/  IMAD R19, R8, 0x6000, R5 ;  /* 0x0000600008137824 */ /* 0x000fe200078e0205 */
[----:B------:R-:W-:-:S02]  /*1610*/  LOP3.LUT R3, R0, 0x600, RZ, 0xc0, !PT ;  /* 0x0000060000037812 */ /* 0x000fc400078ec0ff */
[----:B------:R-:W-:Y:S02]  /*1620*/  SHF.R.U32.HI R10, RZ, 0x6, R9 ;  /* 0x00000006ff0a7819 */ /* 0x000fe40000011609 */
[----:B------:R-:W-:Y:S01]  /*1630*/  LOP3.LUT R7, R7, 0x600, RZ, 0xc0, !PT ;  /* 0x0000060007077812 */ /* 0x000fe200078ec0ff */
[--C-:B------:R-:W-:Y:S01]  /*1640*/  IMAD R4, R4, 0x6000, R3.reuse ;  /* 0x0000600004047824 */ /* 0x100fe200078e0203 */
[----:B------:R-:W-:Y:S01]  /*1650*/  IADD3 R5, PT, PT, R6, 0x40, RZ ;  /* 0x0000004006057810 */ /* 0x000fe20007ffe0ff */
[----:B------:R-:W-:Y:S01]  /*1660*/  IMAD R0, R12, 0x6000, R3 ;  /* 0x000060000c007824 */ /* 0x000fe200078e0203 */
[----:B------:R-:W-:Y:S01]  /*1670*/  IADD3 R8, PT, PT, R6, 0x80, RZ ;  /* 0x0000008006087810 */ /* 0x000fe20007ffe0ff */
[----:B------:R-:W-:Y:S01]  /*1680*/  IMAD R13, R10, 0x6000, R7 ;  /* 0x000060000a0d7824 */ /* 0x000fe200078e0207 */
[C---:B------:R-:W-:Y:S02]  /*1690*/  IADD3 R9, PT, PT, R6.reuse, 0x20, RZ ;  /* 0x0000002006097810 */ /* 0x040fe40007ffe0ff */
[----:B------:R-:W-:-:S02]  /*16a0*/  IADD3 R3, PT, PT, R6, 0x28, RZ ;  /* 0x0000002806037810 */ /* 0x000fc40007ffe0ff */
[----:B------:R-:W-:Y:S02]  /*16b0*/  LOP3.LUT R2, R2, 0x600, RZ, 0xc0, !PT ;  /* 0x0000060002027812 */ /* 0x000fe400078ec0ff */
[----:B------:R-:W-:Y:S02]  /*16c0*/  SHF.R.U32.HI R5, RZ, 0x6, R5 ;  /* 0x00000006ff057819 */ /* 0x000fe40000011605 */
[----:B------:R-:W-:Y:S02]  /*16d0*/  SHF.R.U32.HI R7, RZ, 0x6, R6 ;  /* 0x00000006ff077819 */ /* 0x000fe40000011606 */
[----:B------:R-:W-:Y:S01]  /*16e0*/  SHF.R.U32.HI R11, RZ, 0x6, R8 ;  /* 0x00000006ff0b7819 */ /* 0x000fe20000011608 */
[--C-:B------:R-:W-:Y:S01]  /*16f0*/  IMAD R15, R5, 0x6000, R2.reuse ;  /* 0x00006000050f7824 */ /* 0x100fe200078e0202 */
[----:B------:R-:W-:Y:S01]  /*1700*/  SHF.R.U32.HI R12, RZ, 0x6, R9 ;  /* 0x00000006ff0c7819 */ /* 0x000fe20000011609 */
[--C-:B------:R-:W-:Y:S01]  /*1710*/  IMAD R7, R7, 0x6000, R2.reuse ;  /* 0x0000600007077824 */ /* 0x100fe200078e0202 */
[C---:B------:R-:W-:Y:S01]  /*1720*/  IADD3 R14, PT, PT, R6.reuse, 0x60, RZ ;  /* 0x00000060060e7810 */ /* 0x040fe20007ffe0ff */
[----:B------:R-:W-:Y:S01]  /*1730*/  IMAD R5, R11, 0x6000, R2 ;  /* 0x000060000b057824 */ /* 0x000fe200078e0202 */
[----:B------:R-:W-:-:S02]  /*1740*/  IADD3 R16, PT, PT, R6, 0x68, RZ ;  /* 0x0000006806107810 */ /* 0x000fc40007ffe0ff */
[----:B------:R-:W-:Y:S02]  /*1750*/  IADD3 R10, PT, PT, R6, 0x30, RZ ;  /* 0x00000030060a7810 */ /* 0x000fe40007ffe0ff */
[----:B------:R-:W-:Y:S02]  /*1760*/  SHF.L.U32 R9, R3, 0x5, RZ ;  /* 0x0000000503097819 */ /* 0x000fe400000006ff */
[----:B------:R-:W-:Y:S02]  /*1770*/  LOP3.LUT R17, R2, 0x400, RZ, 0x3c, !PT ;  /* 0x0000040002117812 */ /* 0x000fe400078e3cff */
[----:B------:R-:W-:Y:S02]  /*1780*/  SHF.R.U32.HI R8, RZ, 0x6, R3 ;  /* 0x00000006ff087819 */ /* 0x000fe40000011603 */
[----:B------:R-:W-:Y:S01]  /*1790*/  SHF.R.U32.HI R14, RZ, 0x6, R14 ;  /* 0x00000006ff0e7819 */ /* 0x000fe2000001160e */
[----:B------:R-:W-:Y:S01]  /*17a0*/  IMAD R11, R12, 0x6000, R17 ;  /* 0x000060000c0b7824 */ /* 0x000fe200078e0211 */
[----:B------:R-:W-:-:S02]  /*17b0*/  SHF.R.U32.HI R16, RZ, 0x6, R16 ;  /* 0x00000006ff107819 */ /* 0x000fc40000011610 */
[----:B------:R-:W-:Y:S02]  /*17c0*/  SHF.L.U32 R2, R10, 0x5, RZ ;  /* 0x000000050a027819 */ /* 0x000fe400000006ff */
[----:B------:R-:W-:Y:S01]  /*17d0*/  LOP3.LUT R3, R9, 0x600, RZ, 0xc0, !PT ;  /* 0x0000060009037812 */ /* 0x000fe200078ec0ff */
[----:B------:R-:W-:Y:S01]  /*17e0*/  IMAD R9, R14, 0x6000, R17 ;  /* 0x000060000e097824 */ /* 0x000fe200078e0211 */
[----:B------:R-:W-:Y:S02]  /*17f0*/  LOP3.LUT R12, R2, 0x600, RZ, 0xc0, !PT ;  /* 0x00000600020c7812 */ /* 0x000fe400078ec0ff */
[----:B------:R-:W-:Y:S01]  /*1800*/  IADD3 R14, PT, PT, R6, 0x38, RZ ;  /* 0x00000038060e7810 */ /* 0x000fe20007ffe0ff */
[--C-:B------:R-:W-:Y:S01]  /*1810*/  IMAD R8, R8, 0x6000, R3.reuse ;  /* 0x0000600008087824 */ /* 0x100fe200078e0203 */
[----:B------:R-:W-:Y:S01]  /*1820*/  SHF.R.U32.HI R23, RZ, 0x6, R10 ;  /* 0x00000006ff177819 */ /* 0x000fe2000001160a */
[----:B------:R-:W-:Y:S01]  /*1830*/  IMAD R20, R16, 0x6000, R3 ;  /* 0x0000600010147824 */ /* 0x000fe200078e0203 */
[----:B------:R-:W-:Y:S01]  /*1840*/  SHF.L.U32 R16, R14, 0x5, RZ ;  /* 0x000000050e107819 */ /* 0x000fe200000006ff */
[----:B------:R-:W0:Y:S01]  /*1850*/  LDC.64 R2, c[0x0][0x388] ;  /* 0x0000e200ff027b82 */ /* 0x000e220000000a00 */
[----:B------:R-:W-:Y:S01]  /*1860*/  SHF.R.U32.HI R22, RZ, 0x6, R14 ;  /* 0x00000006ff167819 */ /* 0x000fe2000001160e */
[----:B------:R-:W-:Y:S01]  /*1870*/  IMAD R23, R23, 0x6000, R12 ;  /* 0x0000600017177824 */ /* 0x000fe200078e020c */
[----:B------:R-:W-:-:S02]  /*1880*/  LOP3.LUT R21, R16, 0x600, RZ, 0xc0, !PT ;  /* 0x0000060010157812 */ /* 0x000fc400078ec0ff */
[C---:B------:R-:W-:Y:S02]  /*1890*/  IADD3 R10, PT, PT, R6.reuse, 0x8, RZ ;  /* 0x00000008060a7810 */ /* 0x040fe40007ffe0ff */
[----:B------:R-:W-:Y:S01]  /*18a0*/  LOP3.LUT R18, R6, 0xf, RZ, 0xc0, !PT ;  /* 0x0000000f06127812 */ /* 0x000fe200078ec0ff */
[----:B------:R-:W-:Y:S01]  /*18b0*/  IMAD R22, R22, 0x6000, R21 ;  /* 0x0000600016167824 */ /* 0x000fe200078e0215 */
[----:B------:R-:W-:Y:S02]  /*18c0*/  SHF.L.U32 R12, R10, 0x5, RZ ;  /* 0x000000050a0c7819 */ /* 0x000fe400000006ff */
[----:B------:R-:W-:Y:S02]  /*18d0*/  SHF.R.U32.HI R44, RZ, 0x6, R10 ;  /* 0x00000006ff2c7819 */ /* 0x000fe4000001160a */
[----:B------:R-:W-:Y:S02]  /*18e0*/  IADD3 R10, PT, PT, R6, 0x10, RZ ;  /* 0x00000010060a7810 */ /* 0x000fe40007ffe0ff */
[----:B------:R-:W-:-:S02]  /*18f0*/  LOP3.LUT R21, R18, 0x8, RZ, 0x3c, !PT ;  /* 0x0000000812157812 */ /* 0x000fc400078e3cff */
[----:B------:R-:W-:Y:S02]  /*1900*/  IADD3 R18, PT, PT, R18, UR8, RZ ;  /* 0x0000000812127c10 */ /* 0x000fe4000fffe0ff */
[----:B------:R-:W-:Y:S02]  /*1910*/  SHF.R.U32.HI R43, RZ, 0x6, R10 ;  /* 0x00000006ff2b7819 */ /* 0x000fe4000001160a */
[----:B------:R-:W-:Y:S02]  /*1920*/  SHF.L.U32 R10, R10, 0x5, RZ ;  /* 0x000000050a0a7819 */ /* 0x000fe400000006ff */
[-C--:B------:R-:W-:Y:S02]  /*1930*/  IADD3 R15, PT, PT, R15, R18.reuse, RZ ;  /* 0x000000120f0f7210 */ /* 0x080fe40007ffe0ff */
[----:B------:R-:W-:Y:S02]  /*1940*/  IADD3 R33, PT, PT, R5, R18, RZ ;  /* 0x0000001205217210 */ /* 0x000fe40007ffe0ff */
[----:B------:R-:W-:Y:S01]  /*1950*/  IADD3 R21, PT, PT, R21, UR8, RZ ;  /* 0x0000000815157c10 */ /* 0x000fe2000fffe0ff */
[----:B0-----:R-:W-:Y:S01]  /*1960*/  IMAD.WIDE.U32 R24, R15, 0x4, R2 ;  /* 0x000000040f187825 */ /* 0x001fe200078e0002 */
[----:B------:R-:W-:-:S02]  /*1970*/  LOP3.LUT R17, R12, 0x600, RZ, 0xc0, !PT ;  /* 0x000006000c117812 */ /* 0x000fc400078ec0ff */
[----:B------:R-:W-:Y:S01]  /*1980*/  LOP3.LUT R10, R10, 0x600, RZ, 0xc0, !PT ;  /* 0x000006000a0a7812 */ /* 0x000fe200078ec0ff */
[----:B------:R-:W-:Y:S01]  /*1990*/  IMAD.WIDE.U32 R32, R33, 0x4, R2 ;  /* 0x0000000421207825 */ /* 0x000fe200078e0002 */
[-C--:B------:R-:W-:Y:S01]  /*19a0*/  IADD3 R5, PT, PT, R4, R21.reuse, RZ ;  /* 0x0000001504057210 */ /* 0x080fe20007ffe0ff */
[----:B------:R-:W2:Y:S01]  /*19b0*/  LDG.E.CONSTANT R24, desc[UR10][R24.64] ;  /* 0x0000000a18187981 */ /* 0x000ea2000c1e9900 */
[-C--:B------:R-:W-:Y:S01]  /*19c0*/  IADD3 R15, PT, PT, R13, R18.reuse, RZ ;  /* 0x000000120d0f7210 */ /* 0x080fe20007ffe0ff */
[----:B------:R-:W-:Y:S01]  /*19d0*/  IMAD R44, R44, 0x6000, R17 ;  /* 0x000060002c2c7824 */ /* 0x000fe200078e0211 */
[-C--:B------:R-:W-:Y:S01]  /*19e0*/  IADD3 R13, PT, PT, R11, R18.reuse, RZ ;  /* 0x000000120b0d7210 */ /* 0x080fe20007ffe0ff */
[----:B------:R-:W-:Y:S01]  /*19f0*/  IMAD R43, R43, 0x6000, R10 ;  /* 0x000060002b2b7824 */ /* 0x000fe200078e020a */
[-C--:B------:R-:W-:Y:S01]  /*1a00*/  IADD3 R7, PT, PT, R7, R18.reuse, RZ ;  /* 0x0000001207077210 */ /* 0x080fe20007ffe0ff */
[----:B------:R-:W-:Y:S01]  /*1a10*/  IMAD.WIDE.U32 R4, R5, 0x4, R2 ;  /* 0x0000000405047825 */ /* 0x000fe200078e0002 */
[----:B------:R-:W-:Y:S01]  /*1a20*/  IADD3 R29, PT, PT, R9, R18, RZ ;  /* 0x00000012091d7210 */ /* 0x000fe20007ffe0ff */
[----:B------:R0:W4:Y:S01]  /*1a30*/  LDG.E.CONSTANT R32, desc[UR10][R32.64] ;  /* 0x0000000a20207981 */ /* 0x000122000c1e9900 */
[----:B------:R-:W-:-:S02]  /*1a40*/  IADD3 R27, PT, PT, R0, R21, RZ ;  /* 0x00000015001b7210 */ /* 0x000fc40007ffe0ff */
[----:B------:R-:W-:Y:S01]  /*1a50*/  IADD3 R17, PT, PT, R8, R21, RZ ;  /* 0x0000001508117210 */ /* 0x000fe20007ffe0ff */
[----:B------:R-:W-:Y:S01]  /*1a60*/  IMAD.WIDE.U32 R10, R15, 0x4, R2 ;  /* 0x000000040f0a7825 */ /* 0x000fe200078e0002 */
[----:B------:R-:W-:-:S03]  /*1a70*/  IADD3 R43, PT, PT, R18, R43, RZ ;  /* 0x0000002b122b7210 */ /* 0x000fc60007ffe0ff */
[----:B------:R-:W-:Y:S01]  /*1a80*/  IMAD.WIDE.U32 R12, R13, 0x4, R2 ;  /* 0x000000040d0c7825 */ /* 0x000fe200078e0002 */
[----:B0-----:R-:W-:-:S03]  /*1a90*/  IADD3 R33, PT, PT, R23, R18, RZ ;  /* 0x0000001217217210 */ /* 0x001fc60007ffe0ff */
[--C-:B------:R-:W-:Y:S01]  /*1aa0*/  IMAD.WIDE.U32 R30, R7, 0x4, R2.reuse ;  /* 0x00000004071e7825 */ /* 0x100fe200078e0002 */
[----:B------:R-:W-:Y:S01]  /*1ab0*/  IADD3 R23, PT, PT, R21, R44, RZ ;  /* 0x0000002c15177210 */ /* 0x000fe20007ffe0ff */
[----:B------:R0:W5:Y:S02]  /*1ac0*/  LDG.E.CONSTANT R7, desc[UR10][R4.64] ;  /* 0x0000000a04077981 */ /* 0x000164000c1e9900 */
[--C-:B------:R-:W-:Y:S01]  /*1ad0*/  IMAD.WIDE.U32 R14, R29, 0x4, R2.reuse ;  /* 0x000000041d0e7825 */ /* 0x100fe200078e0002 */
[-C--:B------:R-:W-:Y:S01]  /*1ae0*/  IADD3 R45, PT, PT, R22, R21.reuse, RZ ;  /* 0x00000015162d7210 */ /* 0x080fe20007ffe0ff */
[----:B------:R-:W3:Y:S02]  /*1af0*/  LDG.E.CONSTANT R30, desc[UR10][R30.64] ;  /* 0x0000000a1e1e7981 */ /* 0x000ee4000c1e9900 */
[--C-:B------:R-:W-:Y:S02]  /*1b00*/  IMAD.WIDE.U32 R8, R27, 0x4, R2.reuse ;  /* 0x000000041b087825 */ /* 0x100fe400078e0002 */
[----:B------:R1:W3:Y:S02]  /*1b10*/  LDG.E.CONSTANT R27, desc[UR10][R12.64] ;  /* 0x0000000a0c1b7981 */ /* 0x0002e4000c1e9900 */
[----:B------:R-:W-:Y:S01]  /*1b20*/  IMAD.WIDE.U32 R16, R17, 0x4, R2 ;  /* 0x0000000411107825 */ /* 0x000fe200078e0002 */
[----:B0-----:R-:W-:Y:S01]  /*1b30*/  IADD3 R5, PT, PT, R20, R21, RZ ;  /* 0x0000001514057210 */ /* 0x001fe20007ffe0ff */
[----:B------:R0:W3:Y:S01]  /*1b40*/  LDG.E.CONSTANT R25, desc[UR10][R14.64] ;  /* 0x0000000a0e197981 */ /* 0x0000e2000c1e9900 */
[----:B------:R-:W-:-:S02]  /*1b50*/  IADD3 R51, PT, PT, R40, R18, RZ ;  /* 0x0000001228337210 */ /* 0x000fc40007ffe0ff */
[-C--:B------:R-:W-:Y:S01]  /*1b60*/  IADD3 R20, PT, PT, R37, R18.reuse, RZ ;  /* 0x0000001225147210 */ /* 0x080fe20007ffe0ff */
[----:B------:R0:W3:Y:S01]  /*1b70*/  LDG.E.CONSTANT R29, desc[UR10][R10.64] ;  /* 0x0000000a0a1d7981 */ /* 0x0000e2000c1e9900 */
[-C--:B------:R-:W-:Y:S01]  /*1b80*/  IADD3 R22, PT, PT, R35, R18.reuse, RZ ;  /* 0x0000001223167210 */ /* 0x080fe20007ffe0ff */
[--C-:B-1----:R-:W-:Y:S01]  /*1b90*/  IMAD.WIDE.U32 R12, R23, 0x4, R2.reuse ;  /* 0x00000004170c7825 */ /* 0x102fe200078e0002 */
[----:B------:R-:W-:Y:S01]  /*1ba0*/  IADD3 R23, PT, PT, R28, R18, RZ ;  /* 0x000000121c177210 */ /* 0x000fe20007ffe0ff */
[----:B------:R1:W3:Y:S01]  /*1bb0*/  LDG.E.CONSTANT R0, desc[UR10][R8.64] ;  /* 0x0000000a08007981 */ /* 0x0002e2000c1e9900 */
[-C--:B------:R-:W-:Y:S01]  /*1bc0*/  IADD3 R18, PT, PT, R36, R21.reuse, RZ ;  /* 0x0000001524127210 */ /* 0x080fe20007ffe0ff */
[--C-:B0-----:R-:W-:Y:S02]  /*1bd0*/  IMAD.WIDE.U32 R14, R43, 0x4, R2.reuse ;  /* 0x000000042b0e7825 */ /* 0x101fe400078e0002 */
[----:B------:R0:W3:Y:S02]  /*1be0*/  LDG.E.CONSTANT R31, desc[UR10][R16.64] ;  /* 0x0000000a101f7981 */ /* 0x0000e4000c1e9900 */
[--C-:B------:R-:W-:Y:S01]  /*1bf0*/  IMAD.WIDE.U32 R10, R45, 0x4, R2.reuse ;  /* 0x000000042d0a7825 */ /* 0x100fe200078e0002 */
[-C--:B------:R-:W-:Y:S01]  /*1c00*/  IADD3 R53, PT, PT, R39, R21.reuse, RZ ;  /* 0x0000001527357210 */ /* 0x080fe20007ffe0ff */
[----:B------:R0:W3:Y:S01]  /*1c10*/  LDG.E.CONSTANT R46, desc[UR10][R14.64] ;  /* 0x0000000a0e2e7981 */ /* 0x0000e2000c1e9900 */
[-C--:B------:R-:W-:Y:S01]  /*1c20*/  IADD3 R49, PT, PT, R34, R21.reuse, RZ ;  /* 0x0000001522317210 */ /* 0x080fe20007ffe0ff */
[--C-:B------:R-:W-:Y:S01]  /*1c30*/  IMAD.WIDE.U32 R4, R5, 0x4, R2.reuse ;  /* 0x0000000405047825 */ /* 0x100fe200078e0002 */
[-C--:B------:R-:W-:Y:S01]  /*1c40*/  IADD3 R47, PT, PT, R26, R21.reuse, RZ ;  /* 0x000000151a2f7210 */ /* 0x080fe20007ffe0ff */
[----:B------:R0:W3:Y:S02]  /*1c50*/  LDG.E.CONSTANT R44, desc[UR10][R10.64] ;  /* 0x0000000a0a2c7981 */ /* 0x0000e4000c1e9900 */
[--C-:B-1----:R-:W-:Y:S01]  /*1c60*/  IMAD.WIDE.U32 R8, R33, 0x4, R2.reuse ;  /* 0x0000000421087825 */ /* 0x102fe200078e0002 */
[-C--:B0-----:R-:W-:Y:S01]  /*1c70*/  IADD3 R16, PT, PT, R38, R21.reuse, RZ ;  /* 0x0000001526107210 */ /* 0x081fe20007ffe0ff */
[----:B------:R0:W3:Y:S01]  /*1c80*/  LDG.E.CONSTANT R45, desc[UR10][R12.64] ;  /* 0x0000000a0c2d7981 */ /* 0x0000e2000c1e9900 */
[----:B------:R-:W-:Y:S01]  /*1c90*/  IADD3 R17, PT, PT, R19, R21, RZ ;  /* 0x0000001513117210 */ /* 0x000fe20007ffe0ff */
[----:B------:R-:W-:-:S02]  /*1ca0*/  IMAD.WIDE.U32 R14, R18, 0x4, R2 ;  /* 0x00000004120e7825 */ /* 0x000fc400078e0002 */
[----:B------:R1:W3:Y:S02]  /*1cb0*/  LDG.E.CONSTANT R33, desc[UR10][R4.64] ;  /* 0x0000000a04217981 */ /* 0x0002e4000c1e9900 */
[--C-:B------:R-:W-:Y:S02]  /*1cc0*/  IMAD.WIDE.U32 R10, R16, 0x4, R2.reuse ;  /* 0x00000004100a7825 */ /* 0x100fe400078e0002 */
[----:B------:R1:W3:Y:S02]  /*1cd0*/  LDG.E.CONSTANT R43, desc[UR10][R8.64] ;  /* 0x0000000a082b7981 */ /* 0x0002e4000c1e9900 */
[--C-:B0-----:R-:W-:Y:S02]  /*1ce0*/  IMAD.WIDE.U32 R12, R20, 0x4, R2.reuse ;  /* 0x00000004140c7825 */ /* 0x101fe400078e0002 */
[----:B------:R-:W3:Y:S02]  /*1cf0*/  LDG.E.CONSTANT R11, desc[UR10][R10.64] ;  /* 0x0000000a0a0b7981 */ /* 0x000ee4000c1e9900 */
[----:B------:R-:W-:-:S02]  /*1d00*/  IMAD.WIDE.U32 R18, R22, 0x4, R2 ;  /* 0x0000000416127825 */ /* 0x000fc400078e0002 */
[----:B------:R-:W3:Y:S02]  /*1d10*/  LDG.E.CONSTANT R13, desc[UR10][R12.64] ;  /* 0x0000000a0c0d7981 */ /* 0x000ee4000c1e9900 */
[--C-:B-1----:R-:W-:Y:S02]  /*1d20*/  IMAD.WIDE.U32 R4, R51, 0x4, R2.reuse ;  /* 0x0000000433047825 */ /* 0x102fe400078e0002 */
[----:B------:R-:W3:Y:S02]  /*1d30*/  LDG.E.CONSTANT R15, desc[UR10][R14.64] ;  /* 0x0000000a0e0f7981 */ /* 0x000ee4000c1e9900 */
[--C-:B------:R-:W-:Y:S02]  /*1d40*/  IMAD.WIDE.U32 R8, R53, 0x4, R2.reuse ;  /* 0x0000000435087825 */ /* 0x100fe400078e0002 */
[----:B------:R0:W3:Y:S02]  /*1d50*/  LDG.E.CONSTANT R5, desc[UR10][R4.64] ;  /* 0x0000000a04057981 */ /* 0x0000e4000c1e9900 */
[----:B------:R-:W-:-:S02]  /*1d60*/  IMAD.WIDE.U32 R16, R17, 0x4, R2 ;  /* 0x0000000411107825 */ /* 0x000fc400078e0002 */
[----:B------:R-:W3:Y:S02]  /*1d70*/  LDG.E.CONSTANT R9, desc[UR10][R8.64] ;  /* 0x0000000a08097981 */ /* 0x000ee4000c1e9900 */
[--C-:B------:R-:W-:Y:S02]  /*1d80*/  IMAD.WIDE.U32 R20, R49, 0x4, R2.reuse ;  /* 0x0000000431147825 */ /* 0x100fe400078e0002 */
[----:B------:R-:W3:Y:S02]  /*1d90*/  LDG.E.CONSTANT R16, desc[UR10][R16.64] ;  /* 0x0000000a10107981 */ /* 0x000ee4000c1e9900 */
[--C-:B------:R-:W-:Y:S02]  /*1da0*/  IMAD.WIDE.U32 R22, R23, 0x4, R2.reuse ;  /* 0x0000000417167825 */ /* 0x100fe400078e0002 */
[----:B------:R-:W3:Y:S02]  /*1db0*/  LDG.E.CONSTANT R19, desc[UR10][R18.64] ;  /* 0x0000000a12137981 */ /* 0x000ee4000c1e9900 */
[----:B------:R-:W-:-:S02]  /*1dc0*/  IMAD.WIDE.U32 R2, R47, 0x4, R2 ;  /* 0x000000042f027825 */ /* 0x000fc400078e0002 */
[----:B------:R-:W3:Y:S04]  /*1dd0*/  LDG.E.CONSTANT R21, desc[UR10][R20.64] ;  /* 0x0000000a14157981 */ /* 0x000ee8000c1e9900 */
[----:B------:R-:W3:Y:S04]  /*1de0*/  LDG.E.CONSTANT R23, desc[UR10][R22.64] ;  /* 0x0000000a16177981 */ /* 0x000ee8000c1e9900 */
[----:B------:R-:W3:Y:S01]  /*1df0*/  LDG.E.CONSTANT R3, desc[UR10][R2.64] ;  /* 0x0000000a02037981 */ /* 0x000ee2000c1e9900 */
[----:B------:R-:W1:Y:S01]  /*1e00*/  S2UR UR9, SR_CgaCtaId ;  /* 0x00000000000979c3 */ /* 0x000e620000008800 */
[----:B------:R-:W-:-:S02]  /*1e10*/  UMOV UR8, 0x400 ;  /* 0x0000040000087882 */ /* 0x000fc40000000000 */
[----:B------:R-:W-:-:S04]  /*1e20*/  UIADD3 UR8, UPT, UPT, UR8, 0x30f0, URZ ;  /* 0x000030f008087890 */ /* 0x000fc8000fffe0ff */
[----:B-1----:R-:W-:-:S06]  /*1e30*/  ULEA UR8, UR9, UR8, 0x18 ;  /* 0x0000000809087291 */ /* 0x002fcc000f8ec0ff */
[----:B0-----:R-:W-:Y:S01]  /*1e40*/  LEA R4, R6, UR8, 0x2 ;  /* 0x0000000806047c11 */ /* 0x001fe2000f8e10ff */
[----:B------:R-:W-:Y:S01]  /*1e50*/  HFMA2 R49, -RZ, RZ, 0, 0 ;  /* 0x00000000ff317431 */ /* 0x000fe200000001ff */
[----:B------:R-:W-:-:S03]  /*1e60*/  UPLOP3.LUT UP0, UPT, UPT, UPT, UPT, 0x80, 0x8 ;  /* 0x000000000008789c */ /* 0x000fc60003f0f070 */
[----:B--2---:R0:W-:Y:S04]  /*1e70*/  STS [R4+0x100], R24 ;  /* 0x0001001804007388 */ /* 0x0041e80000000800 */
[----:B----4-:R0:W-:Y:S04]  /*1e80*/  STS [R4+0x200], R32 ;  /* 0x0002002004007388 */ /* 0x0101e80000000800 */
[----:B-----5:R0:W-:Y:S04]  /*1e90*/  STS [R4+0x60], R7 ;  /* 0x0000600704007388 */ /* 0x0201e80000000800 */
[----:B---3--:R0:W-:Y:S04]  /*1ea0*/  STS [R4], R30 ;  /* 0x0000001e04007388 */ /* 0x0081e80000000800 */
[----:B------:R0:W-:Y:S04]  /*1eb0*/  STS [R4+0x80], R27 ;  /* 0x0000801b04007388 */ /* 0x0001e80000000800 */
        /* <DEDUP_REMOVED lines=18> */
[----:B------:R0:W-:Y:S01]  /*1fe0*/  STS [R4+0x2e0], R3 ;  /* 0x0002e00304007388 */ /* 0x0001e20000000800 */
[----:B------:R-:W-:Y:S06]  /*1ff0*/  BAR.SYNC.DEFER_BLOCKING 0x0 ;  /* 0x0000000000007b1d */ /* 0x000fec0000010000 */
.L_x_24:
[----:B0-----:R-:W2:Y:S04]  /*2000*/  LDL R44, [R1+0x310] ;  /* 0x00031000012c7983 */ /* 0x001ea80000100800 */
[----:B------:R-:W3:Y:S04]  /*2010*/  LDL R48, [R1] ;  /* 0x0000000001307983 */ /* 0x000ee80000100800 */
[----:B------:R-:W4:Y:S04]  /*2020*/  LDL R46, [R1+0x188] ;  /* 0x00018800012e7983 */ /* 0x000f280000100800 */
[----:B------:R-:W5:Y:S04]  /*2030*/  LDL R32, [R1+0x498] ;  /* 0x0004980001207983 */ /* 0x000f680000100800 */
[----:B------:R-:W5:Y:S04]  /*2040*/  LDL R45, [R1+0x4] ;  /* 0x00000400012d7983 */ /* 0x000f680000100800 */
[----:B------:R-:W5:Y:S04]  /*2050*/  LDL R52, [R1+0x18c] ;  /* 0x00018c0001347983 */ /* 0x000f680000100800 */
[----:B------:R-:W5:Y:S04]  /*2060*/  LDL R50, [R1+0x314] ;  /* 0x0003140001327983 */ /* 0x000f680000100800 */
[----:B-1----:R-:W5:Y:S01]  /*2070*/  LDL R43, [R1+0x49c] ;  /* 0x00049c00012b7983 */ /* 0x002f620000100800 */
[----:B------:R-:W0:Y:S01]  /*2080*/  S2UR UR12, SR_CgaCtaId ;  /* 0x00000000000c79c3 */ /* 0x000e220000008800 */
[----:B------:R-:W-:Y:S01]  /*2090*/  UMOV UR8, 0x400 ;  /* 0x0000040000087882 */ /* 0x000fe20000000000 */
[----:B------:R-:W-:Y:S01]  /*20a0*/  IMAD R0, R42, 0x2f4, R49 ;  /* 0x000002f42a007824 */ /* 0x000fe200078e0231 */
[----:B------:R-:W-:Y:S01]  /*20b0*/  UIADD3 UR9, UPT, UPT, UR8, 0x30f0, URZ ;  /* 0x000030f008097890 */ /* 0x000fe2000fffe0ff */
[----:B------:R-:W-:-:S03]  /*20c0*/  LEA R49, R49, R41, 0x5 ;  /* 0x0000002931317211 */ /* 0x000fc600078e28ff */
[----:B------:R-:W-:Y:S01]  /*20d0*/  SHF.L.U32 R0, R0, 0x1, RZ ;  /* 0x0000000100007819 */ /* 0x000fe200000006ff */
[----:B0-----:R-:W-:Y:S02]  /*20e0*/  ULEA UR13, UR12, UR8, 0x18 ;  /* 0x000000080c0d7291 */ /* 0x001fe4000f8ec0ff */
[----:B------:R-:W-:-:S04]  /*20f0*/  ULEA UR9, UR12, UR9, 0x18 ;  /* 0x000000090c097291 */ /* 0x000fc8000f8ec0ff */
[----:B------:R-:W-:Y:S02]  /*2100*/  LEA R47, R0, UR13, 0x2 ;  /* 0x0000000d002f7c11 */ /* 0x000fe4000f8e10ff */
[----:B------:R-:W-:-:S03]  /*2110*/  LEA R49, R49, UR9, 0x2 ;  /* 0x0000000931317c11 */ /* 0x000fc6000f8e10ff */
[----:B------:R-:W-:Y:S04]  /*2120*/  LDS.64 R2, [R47] ;  /* 0x000000002f027984 */ /* 0x000fe80000000a00 */
[----:B------:R-:W2:Y:S04]  /*2130*/  LDS R11, [R49+0x20] ;  /* 0x00002000310b7984 */ /* 0x000ea80000000800 */
[----:B------:R-:W3:Y:S04]  /*2140*/  LDS R7, [R49] ;  /* 0x0000000031077984 */ /* 0x000ee80000000800 */
[----:B------:R-:W4:Y:S04]  /*2150*/  LDS R9, [R49+0x10] ;  /* 0x0000100031097984 */ /* 0x000f280000000800 */
[----:B------:R-:W5:Y:S04]  /*2160*/  LDS R13, [R49+0x30] ;  /* 0x00003000310d7984 */ /* 0x000f680000000800 */
[----:B------:R-:W0:Y:S04]  /*2170*/  LDS R8, [R49+0x40] ;  /* 0x0000400031087984 */ /* 0x000e280000000800 */
[----:B------:R-:W1:Y:S04]  /*2180*/  LDS R10, [R49+0x50] ;  /* 0x00005000310a7984 */ /* 0x000e680000000800 */
[----:B------:R-:W1:Y:S04]  /*2190*/  LDS R12, [R49+0x60] ;  /* 0x00006000310c7984 */ /* 0x000e680000000800 */
[----:B------:R-:W1:Y:S04]  /*21a0*/  LDS R14, [R49+0x70] ;  /* 0x00007000310e7984 */ /* 0x000e680000000800 */
[----:B------:R-:W-:Y:S04]  /*21b0*/  LDS.64 R4, [R47+0x1b0] ;  /* 0x0001b0002f047984 */ /* 0x000fe80000000a00 */
[----:B------:R-:W1:Y:S04]  /*21c0*/  LDS R15, [R49+0x100] ;  /* 0x00010000310f7984 */ /* 0x000e680000000800 */
[----:B------:R-:W1:Y:S04]  /*21d0*/  LDS R17, [R49+0x110] ;  /* 0x0001100031117984 */ /* 0x000e680000000800 */
[----:B------:R-:W1:Y:S04]  /*21e0*/  LDS R19, [R49+0x120] ;  /* 0x0001200031137984 */ /* 0x000e680000000800 */
[----:B------:R-:W1:Y:S04]  /*21f0*/  LDS R21, [R49+0x130] ;  /* 0x0001300031157984 */ /* 0x000e680000000800 */
[----:B------:R-:W1:Y:S04]  /*2200*/  LDS R16, [R49+0x140] ;  /* 0x0001400031107984 */ /* 0x000e680000000800 */
        /* <DEDUP_REMOVED lines=8> */
[----:B------:R-:W-:Y:S01]  /*2290*/  LDS R24, [R49+0x240] ;  /* 0x0002400031187984 */ /* 0x000fe20000000800 */
[----:B------:R-:W-:Y:S01]  /*22a0*/  UPLOP3.LUT UP1, UPT, UPT, UPT, UP0, 0x80, 0x8 ;  /* 0x000000000008789c */ /* 0x000fe20003f2f000 */
[----:B------:R-:W-:Y:S01]  /*22b0*/  UMOV UR12, 0x2 ;  /* 0x00000002000c7882 */ /* 0x000fe20000000000 */
[----:B--2---:R-:W-:-:S02]  /*22c0*/  FFMA R53, R11, R2, R44 ;  /* 0x000000020b357223 */ /* 0x004fc4000000002c */
[----:B------:R-:W2:Y:S01]  /*22d0*/  LDS R44, [R49+0x250] ;  /* 0x00025000312c7984 */ /* 0x000ea20000000800 */
[-C--:B---3--:R-:W-:Y:S01]  /*22e0*/  FFMA R33, R7, R2.reuse, R48 ;  /* 0x0000000207217223 */ /* 0x088fe20000000030 */
[-C--:B----4-:R-:W-:Y:S01]  /*22f0*/  FFMA R51, R9, R2.reuse, R46 ;  /* 0x0000000209337223 */ /* 0x090fe2000000002e */
[----:B-----5:R-:W-:Y:S02]  /*2300*/  FFMA R32, R13, R2, R32 ;  /* 0x000000020d207223 */ /* 0x020fe40000000020 */
[-C--:B0-----:R-:W-:Y:S01]  /*2310*/  FFMA R2, R8, R3.reuse, R33 ;  /* 0x0000000308027223 */ /* 0x081fe20000000021 */
[-C--:B-1----:R-:W-:Y:S01]  /*2320*/  FFMA R46, R10, R3.reuse, R51 ;  /* 0x000000030a2e7223 */ /* 0x082fe20000000033 */
[-C--:B------:R-:W-:Y:S01]  /*2330*/  FFMA R48, R12, R3.reuse, R53 ;  /* 0x000000030c307223 */ /* 0x080fe20000000035 */
[----:B------:R-:W-:Y:S01]  /*2340*/  FFMA R32, R14, R3, R32 ;  /* 0x000000030e207223 */ /* 0x000fe20000000020 */
[-C--:B------:R-:W-:Y:S01]  /*2350*/  FFMA R3, R15, R4.reuse, R2 ;  /* 0x000000040f037223 */ /* 0x080fe20000000002 */
[-C--:B------:R-:W-:Y:S01]  /*2360*/  FFMA R33, R17, R4.reuse, R46 ;  /* 0x0000000411217223 */ /* 0x080fe2000000002e */
        /* <DEDUP_REMOVED lines=10> */
[----:B------:R-:W0:Y:S04]  /*2410*/  LDS R46, [R49+0x260] ;  /* 0x00026000312e7984 */ /* 0x000e280000000800 */
[----:B------:R-:W1:Y:S04]  /*2420*/  LDS R48, [R49+0x270] ;  /* 0x0002700031307984 */ /* 0x000e680000000800 */
[----:B------:R-:W3:Y:S01]  /*2430*/  LDS.64 R32, [R47+0x20] ;  /* 0x000020002f207984 */ /* 0x000ee20000000a00 */
[----:B--2---:R-:W-:-:S03]  /*2440*/  FFMA R4, R44, R31, R3 ;  /* 0x0000001f2c047223 */ /* 0x004fc60000000003 */
[----:B------:R-:W2:Y:S04]  /*2450*/  LDS.64 R2, [R47+0x1d0] ;  /* 0x0001d0002f027984 */ /* 0x000ea80000000a00 */
[----:B------:R-:W-:Y:S04]  /*2460*/  STL [R1+0x188], R4 ;  /* 0x0001880401007387 */ /* 0x000fe80000100800 */
[----:B------:R-:W4:Y:S01]  /*2470*/  LDS.64 R4, [R47+0x380] ;  /* 0x000380002f047984 */ /* 0x000f220000000a00 */
[-C--:B------:R-:W-:Y:S01]  /*2480*/  FFMA R51, R24, R31.reuse, R51 ;  /* 0x0000001f18337223 */ /* 0x080fe20000000033 */
[-C--:B0-----:R-:W-:Y:S01]  /*2490*/  FFMA R53, R46, R31.reuse, R53 ;  /* 0x0000001f2e357223 */ /* 0x081fe20000000035 */
[----:B-1----:R-:W-:Y:S01]  /*24a0*/  FFMA R30, R48, R31, R30 ;  /* 0x0000001f301e7223 */ /* 0x002fe2000000001e */
[-C--:B---3--:R-:W-:Y:S01]  /*24b0*/  FFMA R45, R7, R32.reuse, R45 ;  /* 0x00000020072d7223 */ /* 0x088fe2000000002d */
[-C--:B------:R-:W-:Y:S01]  /*24c0*/  FFMA R31, R9, R32.reuse, R52 ;  /* 0x00000020091f7223 */ /* 0x080fe20000000034 */
[-C--:B------:R-:W-:Y:S01]  /*24d0*/  FFMA R49, R11, R32.reuse, R50 ;  /* 0x000000200b317223 */ /* 0x080fe20000000032 */
[----:B------:R-:W-:Y:S01]  /*24e0*/  FFMA R43, R13, R32, R43 ;  /* 0x000000200d2b7223 */ /* 0x000fe2000000002b */
[-C--:B------:R-:W-:Y:S01]  /*24f0*/  FFMA R32, R8, R33.reuse, R45 ;  /* 0x0000002108207223 */ /* 0x080fe2000000002d */
[-C--:B------:R-:W-:Y:S01]  /*2500*/  FFMA R50, R10, R33.reuse, R31 ;  /* 0x000000210a327223 */ /* 0x080fe2000000001f */
[-C--:B------:R-:W-:Y:S01]  /*2510*/  FFMA R52, R12, R33.reuse, R49 ;  /* 0x000000210c347223 */ /* 0x080fe20000000031 */
[----:B------:R-:W-:Y:S01]  /*2520*/  FFMA R43, R14, R33, R43 ;  /* 0x000000210e2b7223 */ /* 0x000fe2000000002b */
[-C--:B--2---:R-:W-:Y:S01]  /*2530*/  FFMA R31, R15, R2.reuse, R32 ;  /* 0x000000020f1f7223 */ /* 0x084fe20000000020 */
[-C--:B------:R-:W-:Y:S01]  /*2540*/  FFMA R33, R17, R2.reuse, R50 ;  /* 0x0000000211217223 */ /* 0x080fe20000000032 */
[-C--:B------:R-:W-:Y:S01]  /*2550*/  FFMA R45, R19, R2.reuse, R52 ;  /* 0x00000002132d7223 */ /* 0x080fe20000000034 */
[----:B------:R-:W-:Y:S01]  /*2560*/  FFMA R43, R21, R2, R43 ;  /* 0x00000002152b7223 */ /* 0x000fe2000000002b */
[-C--:B------:R-:W-:Y:S01]  /*2570*/  FFMA R2, R16, R3.reuse, R31 ;  /* 0x0000000310027223 */ /* 0x080fe2000000001f */
[-C--:B------:R-:W-:Y:S01]  /*2580*/  FFMA R32, R18, R3.reuse, R33 ;  /* 0x0000000312207223 */ /* 0x080fe20000000021 */
[-C--:B------:R-:W-:Y:S01]  /*2590*/  FFMA R50, R20, R3.reuse, R45 ;  /* 0x0000000314327223 */ /* 0x080fe2000000002d */
[----:B------:R-:W-:Y:S01]  /*25a0*/  FFMA R52, R22, R3, R43 ;  /* 0x0000000316347223 */ /* 0x000fe2000000002b */
[-C--:B----4-:R-:W-:Y:S01]  /*25b0*/  FFMA R3, R23, R4.reuse, R2 ;  /* 0x0000000417037223 */ /* 0x090fe20000000002 */
[-C--:B------:R-:W-:Y:S01]  /*25c0*/  FFMA R31, R25, R4.reuse, R32 ;  /* 0x00000004191f7223 */ /* 0x080fe20000000020 */
[-C--:B------:R-:W-:Y:S01]  /*25d0*/  FFMA R33, R27, R4.reuse, R50 ;  /* 0x000000041b217223 */ /* 0x080fe20000000032 */
[----:B------:R-:W-:Y:S01]  /*25e0*/  FFMA R43, R29, R4, R52 ;  /* 0x000000041d2b7223 */ /* 0x000fe20000000034 */
[-C--:B------:R-:W-:Y:S01]  /*25f0*/  FFMA R2, R24, R5.reuse, R3 ;  /* 0x0000000518027223 */ /* 0x080fe20000000003 */
[-C--:B------:R-:W-:Y:S01]  /*2600*/  FFMA R4, R44, R5.reuse, R31 ;  /* 0x000000052c047223 */ /* 0x080fe2000000001f */
[-C--:B------:R-:W-:Y:S01]  /*2610*/  FFMA R32, R46, R5.reuse, R33 ;  /* 0x000000052e207223 */ /* 0x080fe20000000021 */
[----:B------:R-:W-:Y:S01]  /*2620*/  FFMA R50, R48, R5, R43 ;  /* 0x0000000530327223 */ /* 0x000fe2000000002b */
[----:B------:R0:W-:Y:S04]  /*2630*/  STL [R1], R51 ;  /* 0x0000003301007387 */ /* 0x0001e80000100800 */
[----:B------:R0:W-:Y:S04]  /*2640*/  STL [R1+0x310], R53 ;  /* 0x0003103501007387 */ /* 0x0001e80000100800 */
[----:B------:R0:W-:Y:S04]  /*2650*/  STL [R1+0x498], R30 ;  /* 0x0004981e01007387 */ /* 0x0001e80000100800 */
[----:B------:R0:W-:Y:S04]  /*2660*/  STL [R1+0x4], R2 ;  /* 0x0000040201007387 */ /* 0x0001e80000100800 */
[----:B------:R0:W-:Y:S04]  /*2670*/  STL [R1+0x18c], R4 ;  /* 0x00018c0401007387 */ /* 0x0001e80000100800 */
[----:B------:R0:W-:Y:S04]  /*2680*/  STL [R1+0x314], R32 ;  /* 0x0003142001007387 */ /* 0x0001e80000100800 */
[----:B------:R0:W-:Y:S02]  /*2690*/  STL [R1+0x49c], R50 ;  /* 0x00049c3201007387 */ /* 0x0001e40000100800 */
.L_x_17:
[----:B------:R-:W-:-:S09]  /*26a0*/  ULEA UR9, UR12, UR14, 0x2 ;  /* 0x0000000e0c097291 */ /* 0x000fd2000f8e10ff */
[----:B-1----:R-:W2:Y:S04]  /*26b0*/  LDL R43, [UR9] ;  /* 0x00000009ff2b7983 */ /* 0x002ea80008100800 */
[----:B------:R-:W3:Y:S04]  /*26c0*/  LDL R33, [UR9+0x188] ;  /* 0x00018809ff217983 */ /* 0x000ee80008100800 */
[----:B------:R-:W4:Y:S04]  /*26d0*/  LDL R52, [UR9+0x310] ;  /* 0x00031009ff347983 */ /* 0x000f280008100800 */
[----:B0-----:R-:W5:Y:S01]  /*26e0*/  LDL R50, [UR9+0x498] ;  /* 0x00049809ff327983 */ /* 0x001f620008100800 */
[----:B------:R-:W-:Y:S01]  /*26f0*/  MOV R3, UR12 ;  /* 0x0000000c00037c02 */ /* 0x000fe20008000f00 */
[----:B------:R-:W-:-:S03]  /*2700*/  UIADD3 UR8, UPT, UPT, UR12, 0x1, URZ ;  /* 0x000000010c087890 */ /* 0x000fc6000fffe0ff */
[----:B------:R-:W-:Y:S01]  /*2710*/  LEA R32, R3, R0, 0x3 ;  /* 0x0000000003207211 */ /* 0x000fe200078e18ff */
[----:B------:R-:W-:-:S03]  /*2720*/  ULEA UR8, UR8, UR14, 0x2 ;  /* 0x0000000e08087291 */ /* 0x000fc6000f8e10ff */
[----:B------:R-:W-:-:S05]  /*2730*/  LEA R32, R32, UR13, 0x2 ;  /* 0x0000000d20207c11 */ /* 0x000fca000f8e10ff */
[----:B------:R-:W2:Y:S04]  /*2740*/  LDS.64 R2, [R32] ;  /* 0x0000000020027984 */ /* 0x000ea80000000a00 */
[----:B------:R-:W0:Y:S04]  /*2750*/  LDS.64 R4, [R32+0x1b0] ;  /* 0x0001b00020047984 */ /* 0x000e280000000a00 */
[----:B------:R-:W1:Y:S01]  /*2760*/  LDS.64 R30, [R32+0x360] ;  /* 0x00036000201e7984 */ /* 0x000e620000000a00 */
[-C--:B--2---:R-:W-:Y:S01]  /*2770*/  FFMA R43, R7, R2.reuse, R43 ;  /* 0x00000002072b7223 */ /* 0x084fe2000000002b */
[-C--:B---3--:R-:W-:Y:S01]  /*2780*/  FFMA R33, R9, R2.reuse, R33 ;  /* 0x0000000209217223 */ /* 0x088fe20000000021 */
[-C--:B----4-:R-:W-:Y:S01]  /*2790*/  FFMA R45, R11, R2.reuse, R52 ;  /* 0x000000020b2d7223 */ /* 0x090fe20000000034 */
[----:B-----5:R-:W-:Y:S01]  /*27a0*/  FFMA R47, R13, R2, R50 ;  /* 0x000000020d2f7223 */ /* 0x020fe20000000032 */
[-C--:B------:R-:W-:Y:S01]  /*27b0*/  FFMA R2, R8, R3.reuse, R43 ;  /* 0x0000000308027223 */ /* 0x080fe2000000002b */
[-C--:B------:R-:W-:Y:S01]  /*27c0*/  FFMA R50, R10, R3.reuse, R33 ;  /* 0x000000030a327223 */ /* 0x080fe20000000021 */
[-C--:B------:R-:W-:Y:S01]  /*27d0*/  FFMA R52, R12, R3.reuse, R45 ;  /* 0x000000030c347223 */ /* 0x080fe2000000002d */
[----:B------:R-:W-:Y:S01]  /*27e0*/  FFMA R47, R14, R3, R47 ;  /* 0x000000030e2f7223 */ /* 0x000fe2000000002f */
[-C--:B0-----:R-:W-:Y:S01]  /*27f0*/  FFMA R3, R15, R4.reuse, R2 ;  /* 0x000000040f037223 */ /* 0x081fe20000000002 */
[-C--:B------:R-:W-:Y:S01]  /*2800*/  FFMA R33, R17, R4.reuse, R50 ;  /* 0x0000000411217223 */ /* 0x080fe20000000032 */
[-C--:B------:R-:W-:Y:S01]  /*2810*/  FFMA R43, R19, R4.reuse, R52 ;  /* 0x00000004132b7223 */ /* 0x080fe20000000034 */
[----:B------:R-:W-:Y:S01]  /*2820*/  FFMA R47, R21, R4, R47 ;  /* 0x00000004152f7223 */ /* 0x000fe2000000002f */
[-C--:B------:R-:W-:Y:S01]  /*2830*/  FFMA R2, R16, R5.reuse, R3 ;  /* 0x0000000510027223 */ /* 0x080fe20000000003 */
[-C--:B------:R-:W-:Y:S01]  /*2840*/  FFMA R4, R18, R5.reuse, R33 ;  /* 0x0000000512047223 */ /* 0x080fe20000000021 */
[-C--:B------:R-:W-:Y:S01]  /*2850*/  FFMA R50, R20, R5.reuse, R43 ;  /* 0x0000000514327223 */ /* 0x080fe2000000002b */
[----:B------:R-:W-:Y:S01]  /*2860*/  FFMA R52, R22, R5, R47 ;  /* 0x0000000516347223 */ /* 0x000fe2000000002f */
[-C--:B-1----:R-:W-:Y:S01]  /*2870*/  FFMA R3, R23, R30.reuse, R2 ;  /* 0x0000001e17037223 */ /* 0x082fe20000000002 */
[-C--:B------:R-:W-:Y:S01]  /*2880*/  FFMA R5, R25, R30.reuse, R4 ;  /* 0x0000001e19057223 */ /* 0x080fe20000000004 */
[-C--:B------:R-:W-:Y:S01]  /*2890*/  FFMA R33, R27, R30.reuse, R50 ;  /* 0x0000001e1b217223 */ /* 0x080fe20000000032 */
[----:B------:R-:W-:Y:S01]  /*28a0*/  FFMA R43, R29, R30, R52 ;  /* 0x0000001e1d2b7223 */ /* 0x000fe20000000034 */
[-C--:B------:R-:W-:Y:S01]  /*28b0*/  FFMA R45, R24, R31.reuse, R3 ;  /* 0x0000001f182d7223 */ /* 0x080fe20000000003 */
[-C--:B------:R-:W-:Y:S01]  /*28c0*/  FFMA R47, R44, R31.reuse, R5 ;  /* 0x0000001f2c2f7223 */ /* 0x080fe20000000005 */
[-C--:B------:R-:W-:Y:S01]  /*28d0*/  FFMA R33, R46, R31.reuse, R33 ;  /* 0x0000001f2e217223 */ /* 0x080fe20000000021 */
[----:B------:R-:W-:Y:S01]  /*28e0*/  FFMA R43, R48, R31, R43 ;  /* 0x0000001f302b7223 */ /* 0x000fe2000000002b */
[----:B------:R-:W0:Y:S04]  /*28f0*/  LDS.64 R2, [R32+0x20] ;  /* 0x0000200020027984 */ /* 0x000e280000000a00 */
[----:B------:R-:W-:Y:S04]  /*2900*/  STL [UR9], R45 ;  /* 0x0000002dff007987 */ /* 0x000fe80008100809 */
[----:B------:R-:W-:Y:S04]  /*2910*/  STL [UR9+0x188], R47 ;  /* 0x0001882fff007987 */ /* 0x000fe80008100809 */
[----:B------:R1:W-:Y:S04]  /*2920*/  STL [UR9+0x310], R33 ;  /* 0x00031021ff007987 */ /* 0x0003e80008100809 */
[----:B------:R2:W-:Y:S04]  /*2930*/  STL [UR9+0x498], R43 ;  /* 0x0004982bff007987 */ /* 0x0005e80008100809 */
[----:B------:R-:W0:Y:S04]  /*2940*/  LDL R51, [UR8] ;  /* 0x00000008ff337983 */ /* 0x000e280008100800 */
[----:B------:R-:W3:Y:S04]  /*2950*/  LDL R49, [UR8+0x188] ;  /* 0x00018808ff317983 */ /* 0x000ee80008100800 */
[----:B------:R-:W1:Y:S04]  /*2960*/  LDL R52, [UR8+0x310] ;  /* 0x00031008ff347983 */ /* 0x000e680008100800 */
[----:B------:R-:W2:Y:S01]  /*2970*/  LDL R50, [UR8+0x498] ;  /* 0x00049808ff327983 */ /* 0x000ea20008100800 */
[----:B------:R-:W-:-:S03]  /*2980*/  UIADD3 UR9, UPT, UPT, UR12, 0x2, URZ ;  /* 0x000000020c097890 */ /* 0x000fc6000fffe0ff */
[----:B------:R-:W4:Y:S01]  /*2990*/  LDS.64 R4, [R32+0x1d0] ;  /* 0x0001d00020047984 */ /* 0x000f220000000a00 */
[----:B------:R-:W-:-:S03]  /*29a0*/  ULEA UR9, UR9, UR14, 0x2 ;  /* 0x0000000e09097291 */ /* 0x000fc6000f8e10ff */
[----:B------:R-:W5:Y:S01]  /*29b0*/  LDS.64 R30, [R32+0x380] ;  /* 0x00038000201e7984 */ /* 0x000f620000000a00 */
[-C--:B0-----:R-:W-:Y:S01]  /*29c0*/  FFMA R51, R7, R2.reuse, R51 ;  /* 0x0000000207337223 */ /* 0x081fe20000000033 */
[-C--:B---3--:R-:W-:Y:S01]  /*29d0*/  FFMA R49, R9, R2.reuse, R49 ;  /* 0x0000000209317223 */ /* 0x088fe20000000031 */
[-C--:B-1----:R-:W-:Y:S01]  /*29e0*/  FFMA R33, R11, R2.reuse, R52 ;  /* 0x000000020b217223 */ /* 0x082fe20000000034 */
[----:B--2---:R-:W-:Y:S01]  /*29f0*/  FFMA R43, R13, R2, R50 ;  /* 0x000000020d2b7223 */ /* 0x004fe20000000032 */
        /* <DEDUP_REMOVED lines=12> */
[-C--:B-----5:R-:W-:Y:S01]  /*2ac0*/  FFMA R3, R23, R30.reuse, R2 ;  /* 0x0000001e17037223 */ /* 0x0a0fe20000000002 */
        /* <DEDUP_REMOVED lines=45> */
[----:B------:R1:W-:Y:S04]  /*2da0*/  STL [UR9], R45 ;  /* 0x0000002dff007987 */ /* 0x0003e80008100809 */
[----:B------:R2:W-:Y:S04]  /*2db0*/  STL [UR9+0x188], R47 ;  /* 0x0001882fff007987 */ /* 0x0005e80008100809 */
[----:B------:R-:W-:Y:S04]  /*2dc0*/  STL [UR9+0x310], R49 ;  /* 0x00031031ff007987 */ /* 0x000fe80008100809 */
[----:B------:R-:W-:Y:S04]  /*2dd0*/  STL [UR9+0x498], R51 ;  /* 0x00049833ff007987 */ /* 0x000fe80008100809 */
[----:B------:R-:W0:Y:S04]  /*2de0*/  LDL R43, [UR8] ;  /* 0x00000008ff2b7983 */ /* 0x000e280008100800 */
[----:B------:R-:W3:Y:S04]  /*2df0*/  LDL R33, [UR8+0x188] ;  /* 0x00018808ff217983 */ /* 0x000ee80008100800 */
[----:B------:R-:W1:Y:S04]  /*2e00*/  LDL R52, [UR8+0x310] ;  /* 0x00031008ff347983 */ /* 0x000e680008100800 */
[----:B------:R-:W2:Y:S01]  /*2e10*/  LDL R50, [UR8+0x498] ;  /* 0x00049808ff327983 */ /* 0x000ea20008100800 */
[----:B------:R-:W-:-:S03]  /*2e20*/  UIADD3 UR12, UPT, UPT, UR12, 0x4, URZ ;  /* 0x000000040c0c7890 */ /* 0x000fc6000fffe0ff */
[----:B------:R-:W4:Y:S01]  /*2e30*/  LDS.64 R4, [R32+0x210] ;  /* 0x0002100020047984 */ /* 0x000f220000000a00 */
[----:B------:R-:W-:-:S03]  /*2e40*/  UISETP.NE.AND UP0, UPT, UR12, 0xe, UPT ;  /* 0x0000000e0c00788c */ /* 0x000fc6000bf05270 */
[----:B------:R5:W5:Y:S01]  /*2e50*/  LDS.64 R30, [R32+0x3c0] ;  /* 0x0003c000201e7984 */ /* 0x000b620000000a00 */
        /* <DEDUP_REMOVED lines=14> */
[-C--:B-----5:R-:W-:Y:S01]  /*2f40*/  FFMA R32, R20, R5.reuse, R43 ;  /* 0x0000000514207223 */ /* 0x0a0fe2000000002b */
        /* <DEDUP_REMOVED lines=8> */
[----:B------:R-:W-:-:S02]  /*2fd0*/  FFMA R43, R48, R31, R43 ;  /* 0x0000001f302b7223 */ /* 0x000fc4000000002b */
[----:B------:R1:W-:Y:S04]  /*2fe0*/  STL [UR8], R3 ;  /* 0x00000003ff007987 */ /* 0x0003e80008100808 */
[----:B------:R1:W-:Y:S04]  /*2ff0*/  STL [UR8+0x188], R5 ;  /* 0x00018805ff007987 */ /* 0x0003e80008100808 */
[----:B------:R1:W-:Y:S04]  /*3000*/  STL [UR8+0x310], R33 ;  /* 0x00031021ff007987 */ /* 0x0003e80008100808 */
[----:B------:R1:W-:Y:S01]  /*3010*/  STL [UR8+0x498], R43 ;  /* 0x0004982bff007987 */ /* 0x0003e20008100808 */
[----:B------:R-:W-:Y:S05]  /*3020*/  BRA.U UP0, `(.L_x_17) ;  /* 0xfffffff5009c7547 */ /* 0x000fea000b83ffff */
[----:B-1----:R-:W2:Y:S04]  /*3030*/  LDL R5, [R1+0x1c0] ;  /* 0x0001c00001057983 */ /* 0x002ea80000100800 */
[----:B------:R-:W3:Y:S04]  /*3040*/  LDL R4, [R1+0x4d0] ;  /* 0x0004d00001047983 */ /* 0x000ee80000100800 */
[----:B------:R-:W4:Y:S04]  /*3050*/  LDL R31, [R1+0x38] ;  /* 0x00003800011f7983 */ /* 0x000f280000100800 */
[----:B------:R-:W5:Y:S04]  /*3060*/  LDL R30, [R1+0x348] ;  /* 0x00034800011e7983 */ /* 0x000f680000100800 */
[----:B------:R-:W5:Y:S04]  /*3070*/  LDL R32, [R1+0x3c] ;  /* 0x00003c0001207983 */ /* 0x000f680000100800 */
[----:B------:R-:W5:Y:S04]  /*3080*/  LDL R52, [R1+0x1c4] ;  /* 0x0001c40001347983 */ /* 0x000f680000100800 */
[----:B------:R-:W5:Y:S04]  /*3090*/  LDL R50, [R1+0x34c] ;  /* 0x00034c0001327983 */ /* 0x000f680000100800 */
[----:B------:R-:W5:Y:S01]  /*30a0*/  LDL R33, [R1+0x4d4] ;  /* 0x0004d40001217983 */ /* 0x000f620000100800 */
[----:B------:R-:W-:-:S05]  /*30b0*/  LEA R43, R0, UR13, 0x2 ;  /* 0x0000000d002b7c11 */ /* 0x000fca000f8e10ff */
[----:B------:R-:W2:Y:S01]  /*30c0*/  LDS.64 R2, [R43+0x360] ;  /* 0x000360002b027984 */ /* 0x000ea20000000a00 */
[----:B------:R-:W-:Y:S01]  /*30d0*/  UMOV UR12, 0x2 ;  /* 0x00000002000c7882 */ /* 0x000fe20000000000 */
[-C--:B--2---:R-:W-:Y:S01]  /*30e0*/  FFMA R45, R9, R2.reuse, R5 ;  /* 0x00000002092d7223 */ /* 0x084fe20000000005 */
[-C--:B---3--:R-:W-:Y:S02]  /*30f0*/  FFMA R49, R13, R2.reuse, R4 ;  /* 0x000000020d317223 */ /* 0x088fe40000000004 */
[----:B------:R-:W0:Y:S01]  /*3100*/  LDS.64 R4, [R43+0x510] ;  /* 0x000510002b047984 */ /* 0x000e220000000a00 */
[-C--:B----4-:R-:W-:Y:S01]  /*3110*/  FFMA R31, R7, R2.reuse, R31 ;  /* 0x00000002071f7223 */ /* 0x090fe2000000001f */
[----:B-----5:R-:W-:-:S03]  /*3120*/  FFMA R47, R11, R2, R30 ;  /* 0x000000020b2f7223 */ /* 0x020fc6000000001e */
[-C--:B------:R-:W-:Y:S01]  /*3130*/  FFMA R30, R8, R3.reuse, R31 ;  /* 0x00000003081e7223 */ /* 0x080fe2000000001f */
[-C--:B------:R-:W-:Y:S01]  /*3140*/  FFMA R31, R10, R3.reuse, R45 ;  /* 0x000000030a1f7223 */ /* 0x080fe2000000002d */
[-C--:B------:R-:W-:Y:S01]  /*3150*/  FFMA R49, R14, R3.reuse, R49 ;  /* 0x000000030e317223 */ /* 0x080fe20000000031 */
[----:B------:R-:W-:Y:S02]  /*3160*/  FFMA R45, R12, R3, R47 ;  /* 0x000000030c2d7223 */ /* 0x000fe4000000002f */
[----:B------:R-:W1:Y:S01]  /*3170*/  LDS.64 R2, [R43+0x6c0] ;  /* 0x0006c0002b027984 */ /* 0x000e620000000a00 */
        /* <DEDUP_REMOVED lines=8> */
[----:B-1----:R-:W-:-:S02]  /*3200*/  FFMA R31, R23, R2, R4 ;  /* 0x00000002171f7223 */ /* 0x002fc40000000004 */
[----:B------:R-:W0:Y:S01]  /*3210*/  LDS.64 R4, [R43+0x380] ;  /* 0x000380002b047984 */ /* 0x000e220000000a00 */
[-C--:B------:R-:W-:Y:S01]  /*3220*/  FFMA R53, R29, R2.reuse, R49 ;  /* 0x000000021d357223 */ /* 0x080fe20000000031 */
[-C--:B------:R-:W-:Y:S01]  /*3230*/  FFMA R47, R25, R2.reuse, R30 ;  /* 0x00000002192f7223 */ /* 0x080fe2000000001e */
[-C--:B------:R-:W-:Y:S02]  /*3240*/  FFMA R49, R24, R3.reuse, R31 ;  /* 0x0000000318317223 */ /* 0x080fe4000000001f */
[----:B------:R-:W1:Y:S01]  /*3250*/  LDS.64 R30, [R43+0x530] ;  /* 0x000530002b1e7984 */ /* 0x000e620000000a00 */
[----:B------:R-:W-:Y:S01]  /*3260*/  FFMA R45, R27, R2, R45 ;  /* 0x000000021b2d7223 */ /* 0x000fe2000000002d */
[----:B------:R-:W-:-:S03]  /*3270*/  FFMA R47, R44, R3, R47 ;  /* 0x000000032c2f7223 */ /* 0x000fc6000000002f */
[-C--:B------:R-:W-:Y:S01]  /*3280*/  FFMA R51, R46, R3.reuse, R45 ;  /* 0x000000032e337223 */ /* 0x080fe2000000002d */
[----:B------:R-:W-:Y:S02]  /*3290*/  FFMA R45, R48, R3, R53 ;  /* 0x00000003302d7223 */ /* 0x000fe40000000035 */
[----:B------:R2:W3:Y:S04]  /*32a0*/  LDS.64 R2, [R43+0x6e0] ;  /* 0x0006e0002b027984 */ /* 0x0004e80000000a00 */
[----:B------:R4:W-:Y:S01]  /*32b0*/  STL [R1+0x1c0], R47 ;  /* 0x0001c02f01007387 */ /* 0x0009e20000100800 */
        /* <DEDUP_REMOVED lines=10> */
[-C--:B--2---:R-:W-:Y:S01]  /*3360*/  FFMA R43, R19, R30.reuse, R50 ;  /* 0x0000001e132b7223 */ /* 0x084fe20000000032 */
[----:B----4-:R-:W-:Y:S01]  /*3370*/  FFMA R47, R21, R30, R32 ;  /* 0x0000001e152f7223 */ /* 0x010fe20000000020 */
[-C--:B------:R-:W-:Y:S01]  /*3380*/  FFMA R4, R16, R31.reuse, R5 ;  /* 0x0000001f10047223 */ /* 0x080fe20000000005 */
[-C--:B------:R-:W-:Y:S01]  /*3390*/  FFMA R30, R18, R31.reuse, R33 ;  /* 0x0000001f121e7223 */ /* 0x080fe20000000021 */
[-C--:B------:R-:W-:Y:S01]  /*33a0*/  FFMA R32, R20, R31.reuse, R43 ;  /* 0x0000001f14207223 */ /* 0x080fe2000000002b */
[----:B------:R-:W-:Y:S01]  /*33b0*/  FFMA R50, R22, R31, R47 ;  /* 0x0000001f16327223 */ /* 0x000fe2000000002f */
        /* <DEDUP_REMOVED lines=8> */
[----:B------:R0:W-:Y:S04]  /*3440*/  STL [R1+0x38], R49 ;  /* 0x0000383101007387 */ /* 0x0001e80000100800 */
[----:B------:R0:W-:Y:S04]  /*3450*/  STL [R1+0x348], R51 ;  /* 0x0003483301007387 */ /* 0x0001e80000100800 */
[----:B------:R0:W-:Y:S04]  /*3460*/  STL [R1+0x4d0], R45 ;  /* 0x0004d02d01007387 */ /* 0x0001e80000100800 */
[----:B------:R0:W-:Y:S04]  /*3470*/  STL [R1+0x3c], R2 ;  /* 0x00003c0201007387 */ /* 0x0001e80000100800 */
[----:B------:R0:W-:Y:S04]  /*3480*/  STL [R1+0x1c4], R4 ;  /* 0x0001c40401007387 */ /* 0x0001e80000100800 */
[----:B------:R0:W-:Y:S04]  /*3490*/  STL [R1+0x34c], R30 ;  /* 0x00034c1e01007387 */ /* 0x0001e80000100800 */
[----:B------:R0:W-:Y:S02]  /*34a0*/  STL [R1+0x4d4], R32 ;  /* 0x0004d42001007387 */ /* 0x0001e40000100800 */
.L_x_18:
[----:B------:R-:W-:-:S09]  /*34b0*/  ULEA UR15, UR12, UR14, 0x2 ;  /* 0x0000000e0c0f7291 */ /* 0x000fd2000f8e10ff */
[----:B-1----:R-:W2:Y:S04]  /*34c0*/  LDL R43, [UR15+0x38] ;  /* 0x0000380fff2b7983 */ /* 0x002ea80008100800 */
[----:B------:R-:W3:Y:S04]  /*34d0*/  LDL R33, [UR15+0x1c0] ;  /* 0x0001c00fff217983 */ /* 0x000ee80008100800 */
[----:B------:R-:W4:Y:S04]  /*34e0*/  LDL R52, [UR15+0x348] ;  /* 0x0003480fff347983 */ /* 0x000f280008100800 */
[----:B------:R-:W5:Y:S01]  /*34f0*/  LDL R50, [UR15+0x4d0] ;  /* 0x0004d00fff327983 */ /* 0x000f620008100800 */
[----:B------:R-:W-:Y:S01]  /*3500*/  MOV R3, UR12 ;  /* 0x0000000c00037c02 */ /* 0x000fe20008000f00 */
[----:B------:R-:W-:-:S03]  /*3510*/  UIADD3 UR8, UPT, UPT, UR12, 0x1, URZ ;  /* 0x000000010c087890 */ /* 0x000fc6000fffe0ff */
[----:B0-----:R-:W-:Y:S01]  /*3520*/  LEA R32, R3, R0, 0x3 ;  /* 0x0000000003207211 */ /* 0x001fe200078e18ff */
[----:B------:R-:W-:-:S03]  /*3530*/  ULEA UR9, UR8, UR14, 0x2 ;  /* 0x0000000e08097291 */ /* 0x000fc6000f8e10ff */
[----:B------:R-:W-:-:S05]  /*3540*/  LEA R32, R32, UR13, 0x2 ;  /* 0x0000000d20207c11 */ /* 0x000fca000f8e10ff */
[----:B------:R-:W2:Y:S04]  /*3550*/  LDS.64 R2, [R32+0x360] ;  /* 0x0003600020027984 */ /* 0x000ea80000000a00 */
        /* <DEDUP_REMOVED lines=27> */
[----:B------:R-:W-:Y:S04]  /*3710*/  STL [UR15+0x38], R45 ;  /* 0x0000382dff007987 */ /* 0x000fe8000810080f */
[----:B------:R-:W-:Y:S04]  /*3720*/  STL [UR15+0x1c0], R47 ;  /* 0x0001c02fff007987 */ /* 0x000fe8000810080f */
[----:B------:R1:W-:Y:S04]  /*3730*/  STL [UR15+0x348], R33 ;  /* 0x00034821ff007987 */ /* 0x0003e8000810080f */
[----:B------:R2:W-:Y:S04]  /*3740*/  STL [UR15+0x4d0], R43 ;  /* 0x0004d02bff007987 */ /* 0x0005e8000810080f */
[----:B------:R-:W0:Y:S04]  /*3750*/  LDL R51, [UR9+0x38] ;  /* 0x00003809ff337983 */ /* 0x000e280008100800 */
        /* <DEDUP_REMOVED lines=32> */
[----:B------:R1:W-:Y:S04]  /*3960*/  STL [UR9+0x38], R45 ;  /* 0x0000382dff007987 */ /* 0x0003e80008100809 */
[----:B------:R2:W-:Y:S04]  /*3970*/  STL [UR9+0x1c0], R47 ;  /* 0x0001c02fff007987 */ /* 0x0005e80008100809 */
[----:B------:R-:W-:Y:S04]  /*3980*/  STL [UR9+0x348], R49 ;  /* 0x00034831ff007987 */ /* 0x000fe80008100809 */
[----:B------:R-:W-:Y:S04]  /*3990*/  STL [UR9+0x4d0], R51 ;  /* 0x0004d033ff007987 */ /* 0x000fe80008100809 */
[----:B------:R-:W0:Y:S04]  /*39a0*/  LDL R43, [UR8+0x38] ;  /* 0x00003808ff2b7983 */ /* 0x000e280008100800 */
        /* <DEDUP_REMOVED lines=31> */
[----:B------:R1:W-:Y:S04]  /*3ba0*/  STL [UR8+0x38], R3 ;  /* 0x00003803ff007987 */ /* 0x0003e80008100808 */
        /* <DEDUP_REMOVED lines=76> */
.L_x_19:
        /* <DEDUP_REMOVED lines=188> */
.L_x_20:
        /* <DEDUP_REMOVED lines=188> */
.L_x_21:
        /* <DEDUP_REMOVED lines=188> */
.L_x_22:
        /* <DEDUP_REMOVED lines=188> */
.L_x_23:
        /* <DEDUP_REMOVED lines=116> */
[----:B------:R-:W-:Y:S01]  /*76b0*/  HFMA2 R49, -RZ, RZ, 0, 5.9604644775390625e-08 ;  /* 0x00000001ff317431 */ /* 0x000fe200000001ff */
[----:B------:R-:W-:Y:S01]  /*76c0*/  UPLOP3.LUT UP0, UPT, UPT, UPT, UPT, 0x40, 0x4 ;  /* 0x000000000004789c */ /* 0x000fe20003f0e870 */
[----:B------:R-:W-:Y:S10]  /*76d0*/  BRA.U UP1, `(.L_x_24) ;  /* 0xffffffa901487547 */ /* 0x000ff4000b83ffff */
[----:B------:R-:W-:-:S04]  /*76e0*/  UIADD3 UR5, UPT, UPT, UR5, 0x1, URZ ;  /* 0x0000000105057890 */ /* 0x000fc8000fffe0ff */
[----:B------:R-:W-:-:S09]  /*76f0*/  UISETP.NE.AND UP0, UPT, UR5, 0x4, UPT ;  /* 0x000000040500788c */ /* 0x000fd2000bf05270 */
[----:B------:R-:W-:Y:S05]  /*7700*/  BRA.U UP0, `(.L_x_25) ;  /* 0xffffff9100b07547 */ /* 0x000fea000b83ffff */
[----:B------:R-:W-:-:S04]  /*7710*/  UIADD3 UR4, UPT, UPT, UR4, 0x1, URZ ;  /* 0x0000000104047890 */ /* 0x000fc8000fffe0ff */
[----:B------:R-:W-:-:S09]  /*7720*/  UISETP.NE.AND UP0, UPT, UR4, 0x3, UPT ;  /* 0x000000030400788c */ /* 0x000fd2000bf05270 */
[----:B------:R-:W-:Y:S05]  /*7730*/  BRA.U UP0, `(.L_x_26) ;  /* 0xffffff9100a07547 */ /* 0x000fea000b83ffff */
[----:B-1----:R-:W0:Y:S01]  /*7740*/  LDC.64 R4, c[0x0][0x398] ;  /* 0x0000e600ff047b82 */ /* 0x002e220000000a00 */
[----:B------:R-:W-:-:S07]  /*7750*/  IADD3 R41, PT, PT, R41, UR7, RZ ;  /* 0x0000000729297c10 */ /* 0x000fce000fffe0ff */
[----:B------:R-:W1:Y:S01]  /*7760*/  LDC.64 R2, c[0x0][0x390] ;  /* 0x0000e400ff027b82 */ /* 0x000e620000000a00 */
[----:B0-----:R-:W-:-:S05]  /*7770*/  IMAD.WIDE.U32 R4, R41, 0x4, R4 ;  /* 0x0000000429047825 */ /* 0x001fca00078e0004 */
[----:B------:R0:W5:Y:S04]  /*7780*/  LDG.E.CONSTANT R0, desc[UR10][R4.64] ;  /* 0x0000000a04007981 */ /* 0x000168000c1e9900 */
[----:B------:R0:W5:Y:S04]  /*7790*/  LDG.E.CONSTANT R48, desc[UR10][R4.64+0x10] ;  /* 0x0000100a04307981 */ /* 0x000168000c1e9900 */
[----:B------:R0:W5:Y:S04]  /*77a0*/  LDG.E.CONSTANT R49, desc[UR10][R4.64+0x20] ;  /* 0x0000200a04317981 */ /* 0x000168000c1e9900 */
[----:B------:R0:W5:Y:S01]  /*77b0*/  LDG.E.CONSTANT R50, desc[UR10][R4.64+0x30] ;  /* 0x0000300a04327981 */ /* 0x000162000c1e9900 */
[----:B------:R-:W-:Y:S01]  /*77c0*/  IMAD R51, R42, 0xc400, R41 ;  /* 0x0000c4002a337824 */ /* 0x000fe200078e0229 */
[----:B-1----:R-:W-:-:S06]  /*77d0*/  UMOV UR4, URZ ;  /* 0x000000ff00047c82 */ /* 0x002fcc0008000000 */
.L_x_27:
[----:B-1----:R-:W2:Y:S04]  /*77e0*/  LDL.64 R22, [UR6+-0x310] ;  /* 0xfffcf006ff167983 */ /* 0x002ea80008100a00 */
[----:B------:R-:W3:Y:S04]  /*77f0*/  LDL.64 R24, [UR6+-0x188] ;  /* 0xfffe7806ff187983 */ /* 0x000ee80008100a00 */
[----:B------:R-:W4:Y:S04]  /*7800*/  LDL.64 R30, [UR6+0x188] ;  /* 0x00018806ff1e7983 */ /* 0x000f280008100a00 */
[----:B------:R-:W4:Y:S04]  /*7810*/  LDL.64 R28, [UR6] ;  /* 0x00000006ff1c7983 */ /* 0x000f280008100a00 */
[----:B------:R-:W4:Y:S04]  /*7820*/  LDL.64 R36, [UR6+-0x180] ;  /* 0xfffe8006ff247983 */ /* 0x000f280008100a00 */
[----:B------:R-:W4:Y:S04]  /*7830*/  LDL.64 R34, [UR6+-0x308] ;  /* 0xfffcf806ff227983 */ /* 0x000f280008100a00 */
[----:B------:R-:W4:Y:S04]  /*7840*/  LDL.64 R40, [UR6+0x8] ;  /* 0x00000806ff287983 */ /* 0x000f280008100a00 */
[----:B0-----:R-:W4:Y:S04]  /*7850*/  LDL.64 R4, [UR6+0x190] ;  /* 0x00019006ff047983 */ /* 0x001f280008100a00 */
[----:B------:R-:W4:Y:S04]  /*7860*/  LDL.64 R6, [UR6+-0x300] ;  /* 0xfffd0006ff067983 */ /* 0x000f280008100a00 */
[----:B------:R-:W4:Y:S04]  /*7870*/  LDL.64 R8, [UR6+-0x178] ;  /* 0xfffe8806ff087983 */ /* 0x000f280008100a00 */
[----:B------:R-:W4:Y:S04]  /*7880*/  LDL.64 R12, [UR6+0x198] ;  /* 0x00019806ff0c7983 */ /* 0x000f280008100a00 */
[----:B------:R-:W4:Y:S04]  /*7890*/  LDL.64 R14, [UR6+-0x2f8] ;  /* 0xfffd0806ff0e7983 */ /* 0x000f280008100a00 */
[----:B------:R-:W4:Y:S04]  /*78a0*/  LDL.64 R16, [UR6+-0x170] ;  /* 0xfffe9006ff107983 */ /* 0x000f280008100a00 */
[----:B------:R-:W4:Y:S04]  /*78b0*/  LDL.64 R18, [UR6+0x18] ;  /* 0x00001806ff127983 */ /* 0x000f280008100a00 */
[----:B------:R-:W4:Y:S04]  /*78c0*/  LDL.64 R20, [UR6+0x1a0] ;  /* 0x0001a006ff147983 */ /* 0x000f280008100a00 */
[----:B------:R-:W4:Y:S04]  /*78d0*/  LDL.64 R26, [UR6+-0x168] ;  /* 0xfffe9806ff1a7983 */ /* 0x000f280008100a00 */
[----:B------:R-:W4:Y:S01]  /*78e0*/  LDL.64 R10, [UR6+0x10] ;  /* 0x00001006ff0a7983 */ /* 0x000f220008100a00 */
[----:B--2--5:R-:W-:Y:S01]  /*78f0*/  FADD R39, R0, R23 ;  /* 0x0000001700277221 */ /* 0x024fe20000000000 */
[C---:B---3--:R-:W-:Y:S01]  /*7900*/  FADD R38, R48.reuse, R24 ;  /* 0x0000001830267221 */ /* 0x048fe20000000000 */
[----:B------:R-:W-:Y:S01]  /*7910*/  FADD R42, R48, R25 ;  /* 0x00000019302a7221 */ /* 0x000fe20000000000 */
[----:B------:R-:W-:-:S02]  /*7920*/  FADD R32, R0, R22 ;  /* 0x0000001600207221 */ /* 0x000fc40000000000 */
[----:B------:R-:W-:Y:S01]  /*7930*/  FMNMX R45, RZ, R39, !PT ;  /* 0x00000027ff2d7209 */ /* 0x000fe20007800000 */
[----:B------:R-:W-:Y:S01]  /*7940*/  IMAD.WIDE.U32 R22, R51, 0x4, R2 ;  /* 0x0000000433167825 */ /* 0x000fe200078e0002 */
[----:B------:R-:W-:-:S03]  /*7950*/  FMNMX R39, RZ, R38, !PT ;  /* 0x00000026ff277209 */ /* 0x000fc60007800000 */
[C---:B----4-:R-:W-:Y:S01]  /*7960*/  FADD R38, R50.reuse, R30 ;  /* 0x0000001e32267221 */ /* 0x050fe20000000000 */
[----:B------:R-:W-:Y:S01]  /*7970*/  FMNMX R47, RZ, R42, !PT ;  /* 0x0000002aff2f7209 */ /* 0x000fe20007800000 */
[----:B------:R-:W-:Y:S01]  /*7980*/  FADD R44, R50, R31 ;  /* 0x0000001f322c7221 */ /* 0x000fe20000000000 */
[----:B------:R-:W-:Y:S01]  /*7990*/  FMNMX R33, RZ, R32, !PT ;  /* 0x00000020ff217209 */ /* 0x000fe20007800000 */
[----:B------:R0:W-:Y:S01]  /*79a0*/  STG.E desc[UR10][R22.64+0x10], R39 ;  /* 0x0000102716007986 */ /* 0x0001e2000c10190a */
[C---:B------:R-:W-:Y:S01]  /*79b0*/  FADD R32, R49.reuse, R28 ;  /* 0x0000001c31207221 */ /* 0x040fe20000000000 */
[----:B------:R-:W-:Y:S01]  /*79c0*/  FADD R42, R49, R29 ;  /* 0x0000001d312a7221 */ /* 0x000fe20000000000 */
[----:B------:R-:W-:Y:S01]  /*79d0*/  FADD R46, R48, R37 ;  /* 0x00000025302e7221 */ /* 0x000fe20000000000 */
[----:B------:R-:W2:Y:S04]  /*79e0*/  LDL.64 R24, [UR6+-0x2f0] ;  /* 0xfffd1006ff187983 */ /* 0x000ea80008100a00 */
[----:B------:R1:W-:Y:S04]  /*79f0*/  STG.E desc[UR10][R22.64+0x810], R47 ;  /* 0x0008102f16007986 */ /* 0x0003e8000c10190a */
[----:B------:R-:W3:Y:S01]  /*7a00*/  LDL.64 R28, [UR6+0x20] ;  /* 0x00002006ff1c7983 */ /* 0x000ee20008100a00 */
[----:B0-----:R-:W-:Y:S01]  /*7a10*/  FMNMX R39, RZ, R38, !PT ;  /* 0x00000026ff277209 */ /* 0x001fe20007800000 */
[----:B------:R-:W-:Y:S01]  /*7a20*/  FADD R38, R0, R34 ;  /* 0x0000002200267221 */ /* 0x000fe20000000000 */
[----:B------:R-:W-:Y:S01]  /*7a30*/  FMNMX R43, RZ, R32, !PT ;  /* 0x00000020ff2b7209 */ /* 0x000fe20007800000 */
[----:B------:R0:W-:Y:S01]  /*7a40*/  STG.E desc[UR10][R22.64], R33 ;  /* 0x0000002116007986 */ /* 0x0001e2000c10190a */
[----:B-1----:R-:W-:-:S03]  /*7a50*/  FMNMX R47, RZ, R44, !PT ;  /* 0x0000002cff2f7209 */ /* 0x002fc60007800000 */
[----:B------:R1:W-:Y:S01]  /*7a60*/  STG.E desc[UR10][R22.64+0x800], R45 ;  /* 0x0008002d16007986 */ /* 0x0003e2000c10190a */
[----:B------:R-:W-:-:S03]  /*7a70*/  FADD R44, R0, R35 ;  /* 0x00000023002c7221 */ /* 0x000fc60000000000 */
[----:B------:R4:W-:Y:S04]  /*7a80*/  STG.E desc[UR10][R22.64+0x30], R39 ;  /* 0x0000302716007986 */ /* 0x0009e8000c10190a */
[----:B------:R-:W3:Y:S04]  /*7a90*/  LDL.64 R30, [UR6+0x1a8] ;  /* 0x0001a806ff1e7983 */ /* 0x000ee80008100a00 */
[----:B0-----:R-:W3:Y:S01]  /*7aa0*/  LDL.64 R32, [UR6+-0x2e8] ;  /* 0xfffd1806ff207983 */ /* 0x001ee20008100a00 */
[----:B-1----:R-:W-:Y:S01]  /*7ab0*/  FMNMX R45, RZ, R42, !PT ;  /* 0x0000002aff2d7209 */ /* 0x002fe20007800000 */
[----:B------:R-:W-:-:S02]  /*7ac0*/  FADD R42, R48, R36 ;  /* 0x00000024302a7221 */ /* 0x000fc40000000000 */
[----:B------:R0:W-:Y:S01]  /*7ad0*/  STG.E desc[UR10][R22.64+0x830], R47 ;  /* 0x0008302f16007986 */ /* 0x0001e2000c10190a */
[----:B----4-:R-:W-:-:S03]  /*7ae0*/  FMNMX R39, RZ, R46, !PT ;  /* 0x0000002eff277209 */ /* 0x010fc60007800000 */
[----:B------:R-:W4:Y:S01]  /*7af0*/  LDL.64 R34, [UR6+-0x160] ;  /* 0xfffea006ff227983 */ /* 0x000f220008100a00 */
[----:B------:R-:W-:Y:S01]  /*7b00*/  FMNMX R52, RZ, R44, !PT ;  /* 0x0000002cff347209 */ /* 0x000fe20007800000 */
[C---:B------:R-:W-:Y:S01]  /*7b10*/  FADD R44, R49.reuse, R40 ;  /* 0x00000028312c7221 */ /* 0x040fe20000000000 */
[----:B------:R-:W-:Y:S01]  /*7b20*/  FMNMX R53, RZ, R38, !PT ;  /* 0x00000026ff357209 */ /* 0x000fe20007800000 */
[----:B------:R1:W-:Y:S01]  /*7b30*/  STG.E desc[UR10][R22.64+0x820], R45 ;  /* 0x0008202d16007986 */ /* 0x0003e2000c10190a */
[----:B0-----:R-:W-:-:S03]  /*7b40*/  FADD R47, R49, R41 ;  /* 0x00000029312f7221 */ /* 0x001fc60000000000 */
[----:B------:R0:W-:Y:S01]  /*7b50*/  STG.E desc[UR10][R22.64+0x1810], R39 ;  /* 0x0018102716007986 */ /* 0x0001e2000c10190a */
[----:B------:R-:W-:-:S03]  /*7b60*/  FADD R46, R50, R4 ;  /* 0x00000004322e7221 */ /* 0x000fc60000000000 */
[----:B------:R-:W4:Y:S01]  /*7b70*/  LDL.64 R36, [UR6+0x28] ;  /* 0x00002806ff247983 */ /* 0x000f220008100a00 */
[----:B------:R-:W-:Y:S02]  /*7b80*/  FMNMX R47, RZ, R47, !PT ;  /* 0x0000002fff2f7209 */ /* 0x000fe40007800000 */
[----:B-1----:R-:W-:Y:S01]  /*7b90*/  FMNMX R45, RZ, R42, !PT ;  /* 0x0000002aff2d7209 */ /* 0x002fe20007800000 */
[----:B------:R-:W4:Y:S04]  /*7ba0*/  LDL.64 R40, [UR6+-0x2e0] ;  /* 0xfffd2006ff287983 */ /* 0x000f280008100a00 */
[----:B0-----:R-:W4:Y:S01]  /*7bb0*/  LDL.64 R38, [UR6+0x1b0] ;  /* 0x0001b006ff267983 */ /* 0x001f220008100a00 */
[----:B------:R-:W-:-:S03]  /*7bc0*/  FMNMX R4, RZ, R44, !PT ;  /* 0x0000002cff047209 */ /* 0x000fc60007800000 */
[----:B------:R0:W-:Y:S04]  /*7bd0*/  STG.E desc[UR10][R22.64+0x1000], R53 ;  /* 0x0010003516007986 */ /* 0x0001e8000c10190a */
[----:B------:R1:W-:Y:S04]  /*7be0*/  STG.E desc[UR10][R22.64+0x20], R43 ;  /* 0x0000202b16007986 */ /* 0x0003e8000c10190a */
[----:B------:R1:W-:Y:S01]  /*7bf0*/  STG.E desc[UR10][R22.64+0x1010], R45 ;  /* 0x0010102d16007986 */ /* 0x0003e2000c10190a */
[----:B0-----:R-:W-:-:S03]  /*7c00*/  FMNMX R53, RZ, R46, !PT ;  /* 0x0000002eff357209 */ /* 0x001fc60007800000 */
[----:B------:R0:W-:Y:S04]  /*7c10*/  STG.E desc[UR10][R22.64+0x1820], R47 ;  /* 0x0018202f16007986 */ /* 0x0001e8000c10190a */
[----:B-1----:R-:W4:Y:S04]  /*7c20*/  LDL.64 R42, [UR6+-0x158] ;  /* 0xfffea806ff2a7983 */ /* 0x002f280008100a00 */
[----:B------:R-:W4:Y:S04]  /*7c30*/  LDL.64 R44, [UR6+0x30] ;  /* 0x00003006ff2c7983 */ /* 0x000f280008100a00 */
[----:B0-----:R-:W4:Y:S01]  /*7c40*/  LDL.64 R46, [UR6+0x1b8] ;  /* 0x0001b806ff2e7983 */ /* 0x001f220008100a00 */
[----:B------:R-:W-:Y:S01]  /*7c50*/  FADD R5, R50, R5 ;  /* 0x0000000532057221 */ /* 0x000fe20000000000 */
[----:B------:R-:W-:-:S02]  /*7c60*/  FADD R6, R0, R6 ;  /* 0x0000000600067221 */ /* 0x000fc40000000000 */
[----:B------:R0:W-:Y:S01]  /*7c70*/  STG.E desc[UR10][R22.64+0x1800], R52 ;  /* 0x0018003416007986 */ /* 0x0001e2000c10190a */
[----:B------:R-:W-:Y:S01]  /*7c80*/  FADD R8, R48, R8 ;  /* 0x0000000830087221 */ /* 0x000fe20000000000 */
[----:B------:R-:W-:Y:S01]  /*7c90*/  FMNMX R5, RZ, R5, !PT ;  /* 0x00000005ff057209 */ /* 0x000fe20007800000 */
[----:B------:R-:W-:Y:S01]  /*7ca0*/  FADD R12, R50, R12 ;  /* 0x0000000c320c7221 */ /* 0x000fe20000000000 */
[C---:B------:R-:W-:Y:S01]  /*7cb0*/  FADD R14, R0.reuse, R14 ;  /* 0x0000000e000e7221 */ /* 0x040fe20000000000 */
[----:B------:R1:W-:Y:S01]  /*7cc0*/  STG.E desc[UR10][R22.64+0x1020], R4 ;  /* 0x0010200416007986 */ /* 0x0003e2000c10190a */
[----:B0-----:R-:W-:Y:S01]  /*7cd0*/  FADD R52, R0, R7 ;  /* 0x0000000700347221 */ /* 0x001fe20000000000 */
[----:B------:R-:W-:Y:S02]  /*7ce0*/  FMNMX R7, RZ, R6, !PT ;  /* 0x00000006ff077209 */ /* 0x000fe40007800000 */
[----:B------:R0:W-:Y:S01]  /*7cf0*/  STG.E desc[UR10][R22.64+0x1830], R5 ;  /* 0x0018300516007986 */ /* 0x0001e2000c10190a */
[C---:B------:R-:W-:Y:S01]  /*7d00*/  FADD R16, R48.reuse, R16 ;  /* 0x0000001030107221 */ /* 0x040fe20000000000 */
[----:B-1----:R-:W-:-:S02]  /*7d10*/  FADD R4, R48, R9 ;  /* 0x0000000930047221 */ /* 0x002fc40000000000 */
[----:B------:R1:W-:Y:S01]  /*7d20*/  STG.E desc[UR10][R22.64+0x2000], R7 ;  /* 0x0020000716007986 */ /* 0x0003e2000c10190a */
[----:B------:R-:W-:Y:S01]  /*7d30*/  FMNMX R9, RZ, R8, !PT ;  /* 0x00000008ff097209 */ /* 0x000fe20007800000 */
[----:B------:R-:W-:Y:S01]  /*7d40*/  FADD R18, R49, R18 ;  /* 0x0000001231127221 */ /* 0x000fe20000000000 */
[----:B------:R-:W-:Y:S01]  /*7d50*/  FADD R20, R50, R20 ;  /* 0x0000001432147221 */ /* 0x000fe20000000000 */
[----:B0-----:R-:W-:Y:S02]  /*7d60*/  FMNMX R5, RZ, R12, !PT ;  /* 0x0000000cff057209 */ /* 0x001fe40007800000 */
[----:B-1----:R-:W-:Y:S01]  /*7d70*/  FMNMX R7, RZ, R14, !PT ;  /* 0x0000000eff077209 */ /* 0x002fe20007800000 */
[----:B------:R0:W-:Y:S01]  /*7d80*/  STG.E desc[UR10][R22.64+0x2010], R9 ;  /* 0x0020100916007986 */ /* 0x0001e2000c10190a */
[----:B------:R-:W-:-:S03]  /*7d90*/  FADD R26, R48, R26 ;  /* 0x0000001a301a7221 */ /* 0x000fc60000000000 */
[----:B------:R1:W-:Y:S04]  /*7da0*/  STG.E desc[UR10][R22.64+0x2030], R5 ;  /* 0x0020300516007986 */ /* 0x0003e8000c10190a */
[----:B------:R1:W-:Y:S01]  /*7db0*/  STG.E desc[UR10][R22.64+0x3000], R7 ;  /* 0x0030000716007986 */ /* 0x0003e2000c10190a */
[----:B0-----:R-:W-:Y:S02]  /*7dc0*/  FMNMX R9, RZ, R16, !PT ;  /* 0x00000010ff097209 */ /* 0x001fe40007800000 */
[----:B-1----:R-:W-:Y:S02]  /*7dd0*/  FMNMX R5, RZ, R18, !PT ;  /* 0x00000012ff057209 */ /* 0x002fe40007800000 */
[----:B------:R-:W-:Y:S01]  /*7de0*/  FMNMX R7, RZ, R20, !PT ;  /* 0x00000014ff077209 */ /* 0x000fe20007800000 */
[----:B------:R-:W-:Y:S04]  /*7df0*/  STG.E desc[UR10][R22.64+0x3010], R9 ;  /* 0x0030100916007986 */ /* 0x000fe8000c10190a */
[----:B------:R0:W-:Y:S04]  /*7e00*/  STG.E desc[UR10][R22.64+0x3020], R5 ;  /* 0x0030200516007986 */ /* 0x0001e8000c10190a */
[----:B------:R-:W-:Y:S01]  /*7e10*/  STG.E desc[UR10][R22.64+0x3030], R7 ;  /* 0x0030300716007986 */ /* 0x000fe2000c10190a */
[----:B0-----:R-:W-:-:S05]  /*7e20*/  FMNMX R5, RZ, R26, !PT ;  /* 0x0000001aff057209 */ /* 0x001fca0007800000 */
[----:B------:R-:W-:Y:S01]  /*7e30*/  STG.E desc[UR10][R22.64+0x4010], R5 ;  /* 0x0040100516007986 */ /* 0x000fe2000c10190a */
[C---:B------:R-:W-:Y:S01]  /*7e40*/  FADD R10, R49.reuse, R10 ;  /* 0x0000000a310a7221 */ /* 0x040fe20000000000 */
[C---:B------:R-:W-:Y:S01]  /*7e50*/  FADD R11, R49.reuse, R11 ;  /* 0x0000000b310b7221 */ /* 0x040fe20000000000 */
[----:B------:R-:W-:Y:S01]  /*7e60*/  FADD R13, R50, R13 ;  /* 0x0000000d320d7221 */ /* 0x000fe20000000000 */
[----:B------:R-:W-:Y:S01]  /*7e70*/  FADD R15, R0, R15 ;  /* 0x0000000f000f7221 */ /* 0x000fe20000000000 */
[----:B------:R-:W-:Y:S01]  /*7e80*/  FADD R17, R48, R17 ;  /* 0x0000001130117221 */ /* 0x000fe20000000000 */
[----:B------:R-:W-:Y:S01]  /*7e90*/  FADD R19, R49, R19 ;  /* 0x0000001331137221 */ /* 0x000fe20000000000 */
[----:B------:R-:W-:Y:S01]  /*7ea0*/  FADD R21, R50, R21 ;  /* 0x0000001532157221 */ /* 0x000fe20000000000 */
[----:B------:R-:W-:Y:S01]  /*7eb0*/  FADD R27, R48, R27 ;  /* 0x0000001b301b7221 */ /* 0x000fe20000000000 */
[----:B------:R0:W-:Y:S01]  /*7ec0*/  STG.E desc[UR10][R22.64+0x1030], R53 ;  /* 0x0010303516007986 */ /* 0x0001e2000c10190a */
[----:B------:R-:W-:-:S02]  /*7ed0*/  FMNMX R52, RZ, R52, !PT ;  /* 0x00000034ff347209 */ /* 0x000fc40007800000 */
[----:B------:R-:W-:Y:S02]  /*7ee0*/  FMNMX R4, RZ, R4, !PT ;  /* 0x00000004ff047209 */ /* 0x000fe40007800000 */
[----:B------:R-:W-:Y:S02]  /*7ef0*/  FMNMX R11, RZ, R11, !PT ;  /* 0x0000000bff0b7209 */ /* 0x000fe40007800000 */
[----:B------:R-:W-:Y:S02]  /*7f00*/  FMNMX R13, RZ, R13, !PT ;  /* 0x0000000dff0d7209 */ /* 0x000fe40007800000 */
[----:B------:R-:W-:Y:S02]  /*7f10*/  FMNMX R15, RZ, R15, !PT ;  /* 0x0000000fff0f7209 */ /* 0x000fe40007800000 */
[----:B------:R-:W-:Y:S02]  /*7f20*/  FMNMX R17, RZ, R17, !PT ;  /* 0x00000011ff117209 */ /* 0x000fe40007800000 */
[----:B0-----:R-:W-:-:S02]  /*7f30*/  FMNMX R53, RZ, R10, !PT ;  /* 0x0000000aff357209 */ /* 0x001fc40007800000 */
[----:B------:R-:W-:Y:S02]  /*7f40*/  FMNMX R19, RZ, R19, !PT ;  /* 0x00000013ff137209 */ /* 0x000fe40007800000 */
[----:B------:R-:W-:Y:S02]  /*7f50*/  FMNMX R21, RZ, R21, !PT ;  /* 0x00000015ff157209 */ /* 0x000fe40007800000 */
[----:B------:R-:W-:Y:S01]  /*7f60*/  FMNMX R27, RZ, R27, !PT ;  /* 0x0000001bff1b7209 */ /* 0x000fe20007800000 */
[----:B------:R-:W-:Y:S04]  /*7f70*/  STG.E desc[UR10][R22.64+0x2800], R52 ;  /* 0x0028003416007986 */ /* 0x000fe8000c10190a */
        /* <DEDUP_REMOVED lines=8> */
[----:B------:R-:W-:Y:S01]  /*8000*/  STG.E desc[UR10][R22.64+0x4810], R27 ;  /* 0x0048101b16007986 */ /* 0x000fe2000c10190a */
[----:B------:R-:W-:-:S04]  /*8010*/  UIADD3 UR4, UPT, UPT, UR4, 0x1, URZ ;  /* 0x0000000104047890 */ /* 0x000fc8000fffe0ff */
[----:B------:R-:W-:Y:S01]  /*8020*/  UISETP.NE.AND UP0, UPT, UR4, 0x7, UPT ;  /* 0x000000070400788c */ /* 0x000fe2000bf05270 */
[----:B------:R-:W-:Y:S01]  /*8030*/  IADD3 R51, PT, PT, R51, 0x1c00, RZ ;  /* 0x00001c0033337810 */ /* 0x000fe20007ffe0ff */
[----:B------:R-:W-:Y:S01]  /*8040*/  UIADD3 UR6, UPT, UPT, UR6, 0x38, URZ ;  /* 0x0000003806067890 */ /* 0x000fe2000fffe0ff */
[----:B--2---:R-:W-:Y:S01]  /*8050*/  FADD R24, R0, R24 ;  /* 0x0000001800187221 */ /* 0x004fe20000000000 */
[----:B---3--:R-:W-:-:S04]  /*8060*/  FADD R28, R49, R28 ;  /* 0x0000001c311c7221 */ /* 0x008fc80000000000 */
[----:B------:R-:W-:Y:S02]  /*8070*/  FMNMX R9, RZ, R24, !PT ;  /* 0x00000018ff097209 */ /* 0x000fe40007800000 */
[----:B------:R-:W-:-:S03]  /*8080*/  FMNMX R7, RZ, R28, !PT ;  /* 0x0000001cff077209 */ /* 0x000fc60007800000 */
[----:B------:R0:W-:Y:S04]  /*8090*/  STG.E desc[UR10][R22.64+0x4000], R9 ;  /* 0x0040000916007986 */ /* 0x0001e8000c10190a */
[----:B------:R1:W-:Y:S01]  /*80a0*/  STG.E desc[UR10][R22.64+0x4020], R7 ;  /* 0x0040200716007986 */ /* 0x0003e2000c10190a */
[----:B------:R-:W-:Y:S01]  /*80b0*/  FADD R30, R50, R30 ;  /* 0x0000001e321e7221 */ /* 0x000fe20000000000 */
[----:B------:R-:W-:-:S04]  /*80c0*/  FADD R32, R0, R32 ;  /* 0x0000002000207221 */ /* 0x000fc80000000000 */
[----:B0-----:R-:W-:Y:S01]  /*80d0*/  FMNMX R9, RZ, R30, !PT ;  /* 0x0000001eff097209 */ /* 0x001fe20007800000 */
[----:B----4-:R-:W-:Y:S01]  /*80e0*/  FADD R34, R48, R34 ;  /* 0x0000002230227221 */ /* 0x010fe20000000000 */
[----:B------:R-:W-:-:S04]  /*80f0*/  FMNMX R5, RZ, R32, !PT ;  /* 0x00000020ff057209 */ /* 0x000fc80007800000 */
[----:B-1----:R-:W-:Y:S01]  /*8100*/  FMNMX R7, RZ, R34, !PT ;  /* 0x00000022ff077209 */ /* 0x002fe20007800000 */
[----:B------:R0:W-:Y:S01]  /*8110*/  STG.E desc[UR10][R22.64+0x4030], R9 ;  /* 0x0040300916007986 */ /* 0x0001e2000c10190a */
[C---:B------:R-:W-:Y:S01]  /*8120*/  FADD R25, R0.reuse, R25 ;  /* 0x0000001900197221 */ /* 0x040fe20000000000 */
[C---:B------:R-:W-:Y:S01]  /*8130*/  FADD R36, R49.reuse, R36 ;  /* 0x0000002431247221 */ /* 0x040fe20000000000 */
[----:B------:R-:W-:Y:S01]  /*8140*/  FADD R40, R0, R40 ;  /* 0x0000002800287221 */ /* 0x000fe20000000000 */
[C---:B------:R-:W-:Y:S01]  /*8150*/  FADD R38, R50.reuse, R38 ;  /* 0x0000002632267221 */ /* 0x040fe20000000000 */
[----:B------:R1:W-:Y:S02]  /*8160*/  STG.E desc[UR10][R22.64+0x5000], R5 ;  /* 0x0050000516007986 */ /* 0x0003e4000c10190a */
[----:B0-----:R-:W-:Y:S01]  /*8170*/  FMNMX R9, RZ, R36, !PT ;  /* 0x00000024ff097209 */ /* 0x001fe20007800000 */
[C---:B------:R-:W-:Y:S01]  /*8180*/  FADD R29, R49.reuse, R29 ;  /* 0x0000001d311d7221 */ /* 0x040fe20000000000 */
[----:B------:R0:W-:Y:S01]  /*8190*/  STG.E desc[UR10][R22.64+0x5010], R7 ;  /* 0x0050100716007986 */ /* 0x0001e2000c10190a */
[----:B------:R-:W-:Y:S01]  /*81a0*/  FADD R31, R50, R31 ;  /* 0x0000001f321f7221 */ /* 0x000fe20000000000 */
[----:B------:R-:W-:Y:S01]  /*81b0*/  FADD R33, R0, R33 ;  /* 0x0000002100217221 */ /* 0x000fe20000000000 */
[----:B------:R-:W-:Y:S01]  /*81c0*/  FADD R35, R48, R35 ;  /* 0x0000002330237221 */ /* 0x000fe20000000000 */
[----:B------:R-:W-:Y:S01]  /*81d0*/  FADD R37, R49, R37 ;  /* 0x0000002531257221 */ /* 0x000fe20000000000 */
[----:B------:R-:W-:Y:S01]  /*81e0*/  FADD R39, R50, R39 ;  /* 0x0000002732277221 */ /* 0x000fe20000000000 */
[----:B------:R-:W-:Y:S01]  /*81f0*/  FADD R41, R0, R41 ;  /* 0x0000002900297221 */ /* 0x000fe20000000000 */
[----:B-1----:R-:W-:-:S02]  /*8200*/  FMNMX R5, RZ, R38, !PT ;  /* 0x00000026ff057209 */ /* 0x002fc40007800000 */
[----:B0-----:R-:W-:Y:S01]  /*8210*/  FMNMX R7, RZ, R40, !PT ;  /* 0x00000028ff077209 */ /* 0x001fe20007800000 */
[C---:B------:R-:W-:Y:S01]  /*8220*/  FADD R42, R48.reuse, R42 ;  /* 0x0000002a302a7221 */ /* 0x040fe20000000000 */
[----:B------:R-:W-:Y:S01]  /*8230*/  FADD R43, R48, R43 ;  /* 0x0000002b302b7221 */ /* 0x000fe20000000000 */
[C---:B------:R-:W-:Y:S01]  /*8240*/  FADD R44, R49.reuse, R44 ;  /* 0x0000002c312c7221 */ /* 0x040fe20000000000 */
[----:B------:R-:W-:Y:S01]  /*8250*/  FADD R45, R49, R45 ;  /* 0x0000002d312d7221 */ /* 0x000fe20000000000 */
[C---:B------:R-:W-:Y:S01]  /*8260*/  FADD R46, R50.reuse, R46 ;  /* 0x0000002e322e7221 */ /* 0x040fe20000000000 */
[----:B------:R-:W-:Y:S01]  /*8270*/  FADD R47, R50, R47 ;  /* 0x0000002f322f7221 */ /* 0x000fe20000000000 */
[----:B------:R0:W-:Y:S01]  /*8280*/  STG.E desc[UR10][R22.64+0x5020], R9 ;  /* 0x0050200916007986 */ /* 0x0001e2000c10190a */
[----:B------:R-:W-:Y:S02]  /*8290*/  FMNMX R25, RZ, R25, !PT ;  /* 0x00000019ff197209 */ /* 0x000fe40007800000 */
[----:B------:R-:W-:Y:S01]  /*82a0*/  FMNMX R29, RZ, R29, !PT ;  /* 0x0000001dff1d7209 */ /* 0x000fe20007800000 */
[----:B------:R1:W-:Y:S01]  /*82b0*/  STG.E desc[UR10][R22.64+0x5030], R5 ;  /* 0x0050300516007986 */ /* 0x0003e2000c10190a */
[----:B------:R-:W-:-:S02]  /*82c0*/  FMNMX R31, RZ, R31, !PT ;  /* 0x0000001fff1f7209 */ /* 0x000fc40007800000 */
[----:B------:R-:W-:Y:S01]  /*82d0*/  FMNMX R33, RZ, R33, !PT ;  /* 0x00000021ff217209 */ /* 0x000fe20007800000 */
[----:B------:R2:W-:Y:S01]  /*82e0*/  STG.E desc[UR10][R22.64+0x6000], R7 ;  /* 0x0060000716007986 */ /* 0x0005e2000c10190a */
[----:B------:R-:W-:Y:S02]  /*82f0*/  FMNMX R35, RZ, R35, !PT ;  /* 0x00000023ff237209 */ /* 0x000fe40007800000 */
[----:B------:R-:W-:Y:S02]  /*8300*/  FMNMX R37, RZ, R37, !PT ;  /* 0x00000025ff257209 */ /* 0x000fe40007800000 */
[----:B------:R-:W-:Y:S02]  /*8310*/  FMNMX R39, RZ, R39, !PT ;  /* 0x00000027ff277209 */ /* 0x000fe40007800000 */
[----:B------:R-:W-:Y:S02]  /*8320*/  FMNMX R41, RZ, R41, !PT ;  /* 0x00000029ff297209 */ /* 0x000fe40007800000 */
[----:B0-----:R-:W-:-:S02]  /*8330*/  FMNMX R9, RZ, R42, !PT ;  /* 0x0000002aff097209 */ /* 0x001fc40007800000 */
[----:B------:R-:W-:Y:S02]  /*8340*/  FMNMX R43, RZ, R43, !PT ;  /* 0x0000002bff2b7209 */ /* 0x000fe40007800000 */
[----:B-1----:R-:W-:Y:S02]  /*8350*/  FMNMX R5, RZ, R44, !PT ;  /* 0x0000002cff057209 */ /* 0x002fe40007800000 */
[----:B------:R-:W-:Y:S02]  /*8360*/  FMNMX R45, RZ, R45, !PT ;  /* 0x0000002dff2d7209 */ /* 0x000fe40007800000 */
[----:B--2---:R-:W-:Y:S02]  /*8370*/  FMNMX R7, RZ, R46, !PT ;  /* 0x0000002eff077209 */ /* 0x004fe40007800000 */
[----:B------:R-:W-:Y:S01]  /*8380*/  FMNMX R47, RZ, R47, !PT ;  /* 0x0000002fff2f7209 */ /* 0x000fe20007800000 */
[----:B------:R1:W-:Y:S04]  /*8390*/  STG.E desc[UR10][R22.64+0x4800], R25 ;  /* 0x0048001916007986 */ /* 0x0003e8000c10190a */
        /* <DEDUP_REMOVED lines=12> */
[----:B------:R1:W-:Y:S01]  /*8460*/  STG.E desc[UR10][R22.64+0x6830], R47 ;  /* 0x0068302f16007986 */ /* 0x0003e2000c10190a */
[----:B------:R-:W-:Y:S05]  /*8470*/  BRA.U UP0, `(.L_x_27) ;  /* 0xfffffff100d87547 */ /* 0x000fea000b83ffff */
[----:B------:R-:W-:Y:S05]  /*8480*/  EXIT ;  /* 0x000000000000794d */ /* 0x000fea0003800000 */
.L_x_28:
[----:B------:R-:W-:-:S00]  /*8490*/  BRA `(.L_x_28) ;  /* 0xfffffffc00fc7947 */ /* 0x000fc0000383ffff */
[----:B------:R-:W-:-:S00]  /*84a0*/  NOP ;  /* 0x0000000000007918 */ /* 0x000fc00000000000 */
        /* <DEDUP_REMOVED lines=13> */
.L_x_29:


//--------------------- .nv.shared.my_kernel_kernel0 --------------------------
	.section	.nv.shared.my_kernel_kernel0,"aw",@nobits
	.sectionflags	@""
	.align	4
.nv.shared.my_kernel_kernel0:
	.zero		14320


//--------------------- .nv.shared.reserved.0     --------------------------
	.section	.nv.shared.reserved.0,"aw",@nobits
	.weak		__nv_reservedSMEM_offset_0_alias
	.size		__nv_reservedSMEM_offset_0_alias, 0, 64
	.other		__nv_reservedSMEM_offset_0_alias,@"STO_CUDA_RESERVED_SHARED STV_DEFAULT"
__nv_reservedSMEM_offset_0_alias:
	.zero		0
	.zero		64


//--------------------- .nv.constant0.my_kernel_kernel0 --------------------------
	.section	.nv.constant0.my_kernel_kernel0,"a",@progbits
	.sectionflags	@""
	.align	4
.nv.constant0.my_kernel_kernel0:
	.zero		928


//--------------------- SYMBOLS --------------------------

	.type		.nv.reservedSmem.offset0,@object
	.size		.nv.reservedSmem.offset0,0x4
	.type		.nv.reservedSmem.cap,@object
	.size		.nv.reservedSmem.cap,0x4
